//
// Generated by NVIDIA NVVM Compiler
//
// Compiler Build ID: CL-36424714
// Cuda compilation tools, release 13.0, V13.0.88
// Based on NVVM 20.0.0
//

.version 9.0
.target sm_100
.address_size 64

	// .globl	candidate2
// _ZZ10candidate2E15pad_temp_shared has been demoted
// _ZZ10candidate2E13kernel_shared has been demoted

.visible .entry candidate2(
	.param .u64 .ptr .align 1 candidate2_param_0,
	.param .u64 .ptr .align 1 candidate2_param_1,
	.param .u64 .ptr .align 1 candidate2_param_2
)
.maxntid 224
{
	.reg .pred 	%p<5>;
	.reg .b16 	%rs<17>;
	.reg .b32 	%r<56>;
	.reg .b32 	%f<541>;
	.reg .b64 	%rd<16>;
	// demoted variable
	.shared .align 4 .b8 _ZZ10candidate2E15pad_temp_shared[7168];
	// demoted variable
	.shared .align 4 .b8 _ZZ10candidate2E13kernel_shared[16384];
	mov.u32 	%r14, %tid.x;
	cvt.u16.u32 	%rs1, %r14;
	shr.u16 	%rs2, %rs1, 3;
	mul.lo.s16 	%rs3, %rs2, 37;
	shr.u16 	%rs4, %rs3, 8;
	mul.wide.u16 	%r15, %rs4, 784;
	mov.u32 	%r16, %ctaid.x;
	mul.hi.u32 	%r17, %r16, -1840700269;
	shr.u32 	%r3, %r17, 3;
	mul.lo.s32 	%r18, %r3, 14;
	sub.s32 	%r19, %r16, %r18;
	shr.u32 	%r20, %r19, 1;
	mul.lo.s32 	%r21, %r20, 112;
	mul.lo.s16 	%rs5, %rs4, 56;
	sub.s16 	%rs6, %rs1, %rs5;
	and.b16  	%rs7, %rs6, 255;
	mul.lo.s16 	%rs8, %rs7, 37;
	shr.u16 	%rs9, %rs8, 9;
	mul.lo.s16 	%rs10, %rs9, 28;
	cvt.u32.u16 	%r22, %rs10;
	and.b32  	%r23, %r22, 252;
	and.b32  	%r24, %r16, 1;
	setp.eq.b32 	%p1, %r24, 1;
	selp.b32 	%r25, 14, 0, %p1;
	shr.u16 	%rs11, %rs1, 1;
	mul.lo.s16 	%rs12, %rs11, 147;
	shr.u16 	%rs13, %rs12, 10;
	mul.lo.s16 	%rs14, %rs13, 14;
	sub.s16 	%rs15, %rs1, %rs14;
	cvt.u32.u16 	%r26, %rs15;
	and.b32  	%r27, %r26, 255;
	or.b32  	%r28, %r21, %r25;
	add.s32 	%r1, %r28, %r27;
	add.s32 	%r29, %r1, %r15;
	add.s32 	%r2, %r29, %r23;
	cvt.u32.u16 	%r4, %rs13;
	and.b16  	%rs16, %rs15, 255;
	mul.wide.u16 	%r30, %rs16, 4;
	mov.u32 	%r31, _ZZ10candidate2E15pad_temp_shared;
	add.s32 	%r32, %r30, %r31;
	add.s32 	%r5, %r32, 896;
	mov.b32 	%r53, 0;
	mov.f32 	%f509, 0f00000000;
	mov.f32 	%f510, %f509;
	mov.f32 	%f511, %f509;
	mov.f32 	%f512, %f509;
	mov.f32 	%f513, %f509;
	mov.f32 	%f514, %f509;
	mov.f32 	%f515, %f509;
	mov.f32 	%f516, %f509;
	mov.f32 	%f517, %f509;
	mov.f32 	%f518, %f509;
	mov.f32 	%f519, %f509;
	mov.f32 	%f520, %f509;
	mov.f32 	%f521, %f509;
	mov.f32 	%f522, %f509;
	mov.f32 	%f523, %f509;
	mov.f32 	%f524, %f509;
	mov.f32 	%f525, %f509;
	mov.f32 	%f526, %f509;
	mov.f32 	%f527, %f509;
	mov.f32 	%f528, %f509;
	mov.f32 	%f529, %f509;
	mov.f32 	%f530, %f509;
	mov.f32 	%f531, %f509;
	mov.f32 	%f532, %f509;
	mov.f32 	%f533, %f509;
	mov.f32 	%f534, %f509;
	mov.f32 	%f535, %f509;
	mov.f32 	%f536, %f509;
	mov.f32 	%f537, %f509;
	mov.f32 	%f538, %f509;
	mov.f32 	%f539, %f509;
	mov.f32 	%f540, %f509;
$L__BB0_1:
	ld.param.u64 	%rd14, [candidate2_param_1];
	ld.param.u64 	%rd13, [candidate2_param_0];
	mov.u32 	%r33, %tid.x;
	setp.gt.u32 	%p2, %r33, 63;
	bar.sync 	0;
	mad.lo.s32 	%r34, %r53, 25088, %r2;
	cvta.to.global.u64 	%rd5, %rd13;
	mul.wide.u32 	%rd6, %r34, 4;
	add.s64 	%rd7, %rd5, %rd6;
	ld.global.nc.f32 	%f98, [%rd7];
	shl.b32 	%r35, %r33, 2;
	mov.u32 	%r36, _ZZ10candidate2E15pad_temp_shared;
	add.s32 	%r37, %r36, %r35;
	st.shared.f32 	[%r37], %f98;
	ld.global.nc.f32 	%f99, [%rd7+12544];
	st.shared.f32 	[%r37+896], %f99;
	ld.global.nc.f32 	%f100, [%rd7+25088];
	st.shared.f32 	[%r37+1792], %f100;
	ld.global.nc.f32 	%f101, [%rd7+37632];
	st.shared.f32 	[%r37+2688], %f101;
	ld.global.nc.f32 	%f102, [%rd7+50176];
	st.shared.f32 	[%r37+3584], %f102;
	ld.global.nc.f32 	%f103, [%rd7+62720];
	st.shared.f32 	[%r37+4480], %f103;
	ld.global.nc.f32 	%f104, [%rd7+75264];
	st.shared.f32 	[%r37+5376], %f104;
	ld.global.nc.f32 	%f105, [%rd7+87808];
	st.shared.f32 	[%r37+6272], %f105;
	shl.b32 	%r38, %r53, 5;
	shl.b32 	%r39, %r3, 14;
	and.b32  	%r40, %r33, 31;
	or.b32  	%r41, %r39, %r40;
	and.b32  	%r42, %r35, 896;
	or.b32  	%r43, %r41, %r42;
	add.s32 	%r44, %r43, %r38;
	cvta.to.global.u64 	%rd8, %rd14;
	mul.wide.u32 	%rd9, %r44, 4;
	add.s64 	%rd1, %rd8, %rd9;
	ld.global.nc.f32 	%f106, [%rd1];
	mov.u32 	%r45, _ZZ10candidate2E13kernel_shared;
	add.s32 	%r7, %r45, %r35;
	st.shared.f32 	[%r7], %f106;
	ld.global.nc.f32 	%f107, [%rd1+3584];
	st.shared.f32 	[%r7+896], %f107;
	ld.global.nc.f32 	%f108, [%rd1+7168];
	st.shared.f32 	[%r7+1792], %f108;
	ld.global.nc.f32 	%f109, [%rd1+10752];
	st.shared.f32 	[%r7+2688], %f109;
	ld.global.nc.f32 	%f110, [%rd1+14336];
	st.shared.f32 	[%r7+3584], %f110;
	ld.global.nc.f32 	%f111, [%rd1+17920];
	st.shared.f32 	[%r7+4480], %f111;
	ld.global.nc.f32 	%f112, [%rd1+21504];
	st.shared.f32 	[%r7+5376], %f112;
	ld.global.nc.f32 	%f113, [%rd1+25088];
	st.shared.f32 	[%r7+6272], %f113;
	ld.global.nc.f32 	%f114, [%rd1+28672];
	st.shared.f32 	[%r7+7168], %f114;
	ld.global.nc.f32 	%f115, [%rd1+32256];
	st.shared.f32 	[%r7+8064], %f115;
	ld.global.nc.f32 	%f116, [%rd1+35840];
	st.shared.f32 	[%r7+8960], %f116;
	ld.global.nc.f32 	%f117, [%rd1+39424];
	st.shared.f32 	[%r7+9856], %f117;
	ld.global.nc.f32 	%f118, [%rd1+43008];
	st.shared.f32 	[%r7+10752], %f118;
	ld.global.nc.f32 	%f119, [%rd1+46592];
	st.shared.f32 	[%r7+11648], %f119;
	ld.global.nc.f32 	%f120, [%rd1+50176];
	st.shared.f32 	[%r7+12544], %f120;
	ld.global.nc.f32 	%f121, [%rd1+53760];
	st.shared.f32 	[%r7+13440], %f121;
	ld.global.nc.f32 	%f122, [%rd1+57344];
	st.shared.f32 	[%r7+14336], %f122;
	ld.global.nc.f32 	%f123, [%rd1+60928];
	st.shared.f32 	[%r7+15232], %f123;
	@%p2 bra 	$L__BB0_3;
	ld.global.nc.f32 	%f124, [%rd1+64512];
	st.shared.f32 	[%r7+16128], %f124;
$L__BB0_3:
	bar.sync 	0;
	mov.b32 	%r55, 8192;
	mov.u32 	%r54, %r5;
$L__BB0_4:
	ld.shared.f32 	%f125, [%r54+-896];
	shl.b32 	%r47, %r4, 9;
	mov.u32 	%r48, _ZZ10candidate2E13kernel_shared;
	add.s32 	%r49, %r48, %r47;
	add.s32 	%r50, %r49, %r55;
	ld.shared.f32 	%f126, [%r50+-8192];
	fma.rn.f32 	%f127, %f125, %f126, %f540;
	ld.shared.f32 	%f128, [%r50];
	fma.rn.f32 	%f129, %f125, %f128, %f524;
	ld.shared.f32 	%f130, [%r50+-8064];
	fma.rn.f32 	%f131, %f125, %f130, %f536;
	ld.shared.f32 	%f132, [%r50+128];
	fma.rn.f32 	%f133, %f125, %f132, %f520;
	ld.shared.f32 	%f134, [%r50+-7936];
	fma.rn.f32 	%f135, %f125, %f134, %f532;
	ld.shared.f32 	%f136, [%r50+256];
	fma.rn.f32 	%f137, %f125, %f136, %f516;
	ld.shared.f32 	%f138, [%r50+-7808];
	fma.rn.f32 	%f139, %f125, %f138, %f528;
	ld.shared.f32 	%f140, [%r50+384];
	fma.rn.f32 	%f141, %f125, %f140, %f512;
	ld.shared.f32 	%f142, [%r54+-672];
	ld.shared.f32 	%f143, [%r50+-8188];
	fma.rn.f32 	%f144, %f142, %f143, %f127;
	ld.shared.f32 	%f145, [%r50+4];
	fma.rn.f32 	%f146, %f142, %f145, %f129;
	ld.shared.f32 	%f147, [%r50+-8060];
	fma.rn.f32 	%f148, %f142, %f147, %f131;
	ld.shared.f32 	%f149, [%r50+132];
	fma.rn.f32 	%f150, %f142, %f149, %f133;
	ld.shared.f32 	%f151, [%r50+-7932];
	fma.rn.f32 	%f152, %f142, %f151, %f135;
	ld.shared.f32 	%f153, [%r50+260];
	fma.rn.f32 	%f154, %f142, %f153, %f137;
	ld.shared.f32 	%f155, [%r50+-7804];
	fma.rn.f32 	%f156, %f142, %f155, %f139;
	ld.shared.f32 	%f157, [%r50+388];
	fma.rn.f32 	%f158, %f142, %f157, %f141;
	ld.shared.f32 	%f159, [%r54+-448];
	ld.shared.f32 	%f160, [%r50+-8184];
	fma.rn.f32 	%f161, %f159, %f160, %f144;
	ld.shared.f32 	%f162, [%r50+8];
	fma.rn.f32 	%f163, %f159, %f162, %f146;
	ld.shared.f32 	%f164, [%r50+-8056];
	fma.rn.f32 	%f165, %f159, %f164, %f148;
	ld.shared.f32 	%f166, [%r50+136];
	fma.rn.f32 	%f167, %f159, %f166, %f150;
	ld.shared.f32 	%f168, [%r50+-7928];
	fma.rn.f32 	%f169, %f159, %f168, %f152;
	ld.shared.f32 	%f170, [%r50+264];
	fma.rn.f32 	%f171, %f159, %f170, %f154;
	ld.shared.f32 	%f172, [%r50+-7800];
	fma.rn.f32 	%f173, %f159, %f172, %f156;
	ld.shared.f32 	%f174, [%r50+392];
	fma.rn.f32 	%f175, %f159, %f174, %f158;
	ld.shared.f32 	%f176, [%r54+-224];
	ld.shared.f32 	%f177, [%r50+-8180];
	fma.rn.f32 	%f178, %f176, %f177, %f161;
	ld.shared.f32 	%f179, [%r50+12];
	fma.rn.f32 	%f180, %f176, %f179, %f163;
	ld.shared.f32 	%f181, [%r50+-8052];
	fma.rn.f32 	%f182, %f176, %f181, %f165;
	ld.shared.f32 	%f183, [%r50+140];
	fma.rn.f32 	%f184, %f176, %f183, %f167;
	ld.shared.f32 	%f185, [%r50+-7924];
	fma.rn.f32 	%f186, %f176, %f185, %f169;
	ld.shared.f32 	%f187, [%r50+268];
	fma.rn.f32 	%f188, %f176, %f187, %f171;
	ld.shared.f32 	%f189, [%r50+-7796];
	fma.rn.f32 	%f190, %f176, %f189, %f173;
	ld.shared.f32 	%f191, [%r50+396];
	fma.rn.f32 	%f192, %f176, %f191, %f175;
	ld.shared.f32 	%f193, [%r54];
	ld.shared.f32 	%f194, [%r50+-8176];
	fma.rn.f32 	%f195, %f193, %f194, %f178;
	ld.shared.f32 	%f196, [%r50+16];
	fma.rn.f32 	%f197, %f193, %f196, %f180;
	ld.shared.f32 	%f198, [%r50+-8048];
	fma.rn.f32 	%f199, %f193, %f198, %f182;
	ld.shared.f32 	%f200, [%r50+144];
	fma.rn.f32 	%f201, %f193, %f200, %f184;
	ld.shared.f32 	%f202, [%r50+-7920];
	fma.rn.f32 	%f203, %f193, %f202, %f186;
	ld.shared.f32 	%f204, [%r50+272];
	fma.rn.f32 	%f205, %f193, %f204, %f188;
	ld.shared.f32 	%f206, [%r50+-7792];
	fma.rn.f32 	%f207, %f193, %f206, %f190;
	ld.shared.f32 	%f208, [%r50+400];
	fma.rn.f32 	%f209, %f193, %f208, %f192;
	ld.shared.f32 	%f210, [%r54+224];
	ld.shared.f32 	%f211, [%r50+-8172];
	fma.rn.f32 	%f212, %f210, %f211, %f195;
	ld.shared.f32 	%f213, [%r50+20];
	fma.rn.f32 	%f214, %f210, %f213, %f197;
	ld.shared.f32 	%f215, [%r50+-8044];
	fma.rn.f32 	%f216, %f210, %f215, %f199;
	ld.shared.f32 	%f217, [%r50+148];
	fma.rn.f32 	%f218, %f210, %f217, %f201;
	ld.shared.f32 	%f219, [%r50+-7916];
	fma.rn.f32 	%f220, %f210, %f219, %f203;
	ld.shared.f32 	%f221, [%r50+276];
	fma.rn.f32 	%f222, %f210, %f221, %f205;
	ld.shared.f32 	%f223, [%r50+-7788];
	fma.rn.f32 	%f224, %f210, %f223, %f207;
	ld.shared.f32 	%f225, [%r50+404];
	fma.rn.f32 	%f226, %f210, %f225, %f209;
	ld.shared.f32 	%f227, [%r54+448];
	ld.shared.f32 	%f228, [%r50+-8168];
	fma.rn.f32 	%f229, %f227, %f228, %f212;
	ld.shared.f32 	%f230, [%r50+24];
	fma.rn.f32 	%f231, %f227, %f230, %f214;
	ld.shared.f32 	%f232, [%r50+-8040];
	fma.rn.f32 	%f233, %f227, %f232, %f216;
	ld.shared.f32 	%f234, [%r50+152];
	fma.rn.f32 	%f235, %f227, %f234, %f218;
	ld.shared.f32 	%f236, [%r50+-7912];
	fma.rn.f32 	%f237, %f227, %f236, %f220;
	ld.shared.f32 	%f238, [%r50+280];
	fma.rn.f32 	%f239, %f227, %f238, %f222;
	ld.shared.f32 	%f240, [%r50+-7784];
	fma.rn.f32 	%f241, %f227, %f240, %f224;
	ld.shared.f32 	%f242, [%r50+408];
	fma.rn.f32 	%f243, %f227, %f242, %f226;
	ld.shared.f32 	%f244, [%r54+672];
	ld.shared.f32 	%f245, [%r50+-8164];
	fma.rn.f32 	%f540, %f244, %f245, %f229;
	ld.shared.f32 	%f246, [%r50+28];
	fma.rn.f32 	%f524, %f244, %f246, %f231;
	ld.shared.f32 	%f247, [%r50+-8036];
	fma.rn.f32 	%f536, %f244, %f247, %f233;
	ld.shared.f32 	%f248, [%r50+156];
	fma.rn.f32 	%f520, %f244, %f248, %f235;
	ld.shared.f32 	%f249, [%r50+-7908];
	fma.rn.f32 	%f532, %f244, %f249, %f237;
	ld.shared.f32 	%f250, [%r50+284];
	fma.rn.f32 	%f516, %f244, %f250, %f239;
	ld.shared.f32 	%f251, [%r50+-7780];
	fma.rn.f32 	%f528, %f244, %f251, %f241;
	ld.shared.f32 	%f252, [%r50+412];
	fma.rn.f32 	%f512, %f244, %f252, %f243;
	ld.shared.f32 	%f253, [%r54+-840];
	fma.rn.f32 	%f254, %f253, %f126, %f539;
	fma.rn.f32 	%f255, %f253, %f128, %f523;
	fma.rn.f32 	%f256, %f253, %f130, %f535;
	fma.rn.f32 	%f257, %f253, %f132, %f519;
	fma.rn.f32 	%f258, %f253, %f134, %f531;
	fma.rn.f32 	%f259, %f253, %f136, %f515;
	fma.rn.f32 	%f260, %f253, %f138, %f527;
	fma.rn.f32 	%f261, %f253, %f140, %f511;
	ld.shared.f32 	%f262, [%r54+-616];
	fma.rn.f32 	%f263, %f262, %f143, %f254;
	fma.rn.f32 	%f264, %f262, %f145, %f255;
	fma.rn.f32 	%f265, %f262, %f147, %f256;
	fma.rn.f32 	%f266, %f262, %f149, %f257;
	fma.rn.f32 	%f267, %f262, %f151, %f258;
	fma.rn.f32 	%f268, %f262, %f153, %f259;
	fma.rn.f32 	%f269, %f262, %f155, %f260;
	fma.rn.f32 	%f270, %f262, %f157, %f261;
	ld.shared.f32 	%f271, [%r54+-392];
	fma.rn.f32 	%f272, %f271, %f160, %f263;
	fma.rn.f32 	%f273, %f271, %f162, %f264;
	fma.rn.f32 	%f274, %f271, %f164, %f265;
	fma.rn.f32 	%f275, %f271, %f166, %f266;
	fma.rn.f32 	%f276, %f271, %f168, %f267;
	fma.rn.f32 	%f277, %f271, %f170, %f268;
	fma.rn.f32 	%f278, %f271, %f172, %f269;
	fma.rn.f32 	%f279, %f271, %f174, %f270;
	ld.shared.f32 	%f280, [%r54+-168];
	fma.rn.f32 	%f281, %f280, %f177, %f272;
	fma.rn.f32 	%f282, %f280, %f179, %f273;
	fma.rn.f32 	%f283, %f280, %f181, %f274;
	fma.rn.f32 	%f284, %f280, %f183, %f275;
	fma.rn.f32 	%f285, %f280, %f185, %f276;
	fma.rn.f32 	%f286, %f280, %f187, %f277;
	fma.rn.f32 	%f287, %f280, %f189, %f278;
	fma.rn.f32 	%f288, %f280, %f191, %f279;
	ld.shared.f32 	%f289, [%r54+56];
	fma.rn.f32 	%f290, %f289, %f194, %f281;
	fma.rn.f32 	%f291, %f289, %f196, %f282;
	fma.rn.f32 	%f292, %f289, %f198, %f283;
	fma.rn.f32 	%f293, %f289, %f200, %f284;
	fma.rn.f32 	%f294, %f289, %f202, %f285;
	fma.rn.f32 	%f295, %f289, %f204, %f286;
	fma.rn.f32 	%f296, %f289, %f206, %f287;
	fma.rn.f32 	%f297, %f289, %f208, %f288;
	ld.shared.f32 	%f298, [%r54+280];
	fma.rn.f32 	%f299, %f298, %f211, %f290;
	fma.rn.f32 	%f300, %f298, %f213, %f291;
	fma.rn.f32 	%f301, %f298, %f215, %f292;
	fma.rn.f32 	%f302, %f298, %f217, %f293;
	fma.rn.f32 	%f303, %f298, %f219, %f294;
	fma.rn.f32 	%f304, %f298, %f221, %f295;
	fma.rn.f32 	%f305, %f298, %f223, %f296;
	fma.rn.f32 	%f306, %f298, %f225, %f297;
	ld.shared.f32 	%f307, [%r54+504];
	fma.rn.f32 	%f308, %f307, %f228, %f299;
	fma.rn.f32 	%f309, %f307, %f230, %f300;
	fma.rn.f32 	%f310, %f307, %f232, %f301;
	fma.rn.f32 	%f311, %f307, %f234, %f302;
	fma.rn.f32 	%f312, %f307, %f236, %f303;
	fma.rn.f32 	%f313, %f307, %f238, %f304;
	fma.rn.f32 	%f314, %f307, %f240, %f305;
	fma.rn.f32 	%f315, %f307, %f242, %f306;
	ld.shared.f32 	%f316, [%r54+728];
	fma.rn.f32 	%f539, %f316, %f245, %f308;
	fma.rn.f32 	%f523, %f316, %f246, %f309;
	fma.rn.f32 	%f535, %f316, %f247, %f310;
	fma.rn.f32 	%f519, %f316, %f248, %f311;
	fma.rn.f32 	%f531, %f316, %f249, %f312;
	fma.rn.f32 	%f515, %f316, %f250, %f313;
	fma.rn.f32 	%f527, %f316, %f251, %f314;
	fma.rn.f32 	%f511, %f316, %f252, %f315;
	ld.shared.f32 	%f317, [%r54+-784];
	fma.rn.f32 	%f318, %f317, %f126, %f538;
	fma.rn.f32 	%f319, %f317, %f128, %f522;
	fma.rn.f32 	%f320, %f317, %f130, %f534;
	fma.rn.f32 	%f321, %f317, %f132, %f518;
	fma.rn.f32 	%f322, %f317, %f134, %f530;
	fma.rn.f32 	%f323, %f317, %f136, %f514;
	fma.rn.f32 	%f324, %f317, %f138, %f526;
	fma.rn.f32 	%f325, %f317, %f140, %f510;
	ld.shared.f32 	%f326, [%r54+-560];
	fma.rn.f32 	%f327, %f326, %f143, %f318;
	fma.rn.f32 	%f328, %f326, %f145, %f319;
	fma.rn.f32 	%f329, %f326, %f147, %f320;
	fma.rn.f32 	%f330, %f326, %f149, %f321;
	fma.rn.f32 	%f331, %f326, %f151, %f322;
	fma.rn.f32 	%f332, %f326, %f153, %f323;
	fma.rn.f32 	%f333, %f326, %f155, %f324;
	fma.rn.f32 	%f334, %f326, %f157, %f325;
	ld.shared.f32 	%f335, [%r54+-336];
	fma.rn.f32 	%f336, %f335, %f160, %f327;
	fma.rn.f32 	%f337, %f335, %f162, %f328;
	fma.rn.f32 	%f338, %f335, %f164, %f329;
	fma.rn.f32 	%f339, %f335, %f166, %f330;
	fma.rn.f32 	%f340, %f335, %f168, %f331;
	fma.rn.f32 	%f341, %f335, %f170, %f332;
	fma.rn.f32 	%f342, %f335, %f172, %f333;
	fma.rn.f32 	%f343, %f335, %f174, %f334;
	ld.shared.f32 	%f344, [%r54+-112];
	fma.rn.f32 	%f345, %f344, %f177, %f336;
	fma.rn.f32 	%f346, %f344, %f179, %f337;
	fma.rn.f32 	%f347, %f344, %f181, %f338;
	fma.rn.f32 	%f348, %f344, %f183, %f339;
	fma.rn.f32 	%f349, %f344, %f185, %f340;
	fma.rn.f32 	%f350, %f344, %f187, %f341;
	fma.rn.f32 	%f351, %f344, %f189, %f342;
	fma.rn.f32 	%f352, %f344, %f191, %f343;
	ld.shared.f32 	%f353, [%r54+112];
	fma.rn.f32 	%f354, %f353, %f194, %f345;
	fma.rn.f32 	%f355, %f353, %f196, %f346;
	fma.rn.f32 	%f356, %f353, %f198, %f347;
	fma.rn.f32 	%f357, %f353, %f200, %f348;
	fma.rn.f32 	%f358, %f353, %f202, %f349;
	fma.rn.f32 	%f359, %f353, %f204, %f350;
	fma.rn.f32 	%f360, %f353, %f206, %f351;
	fma.rn.f32 	%f361, %f353, %f208, %f352;
	ld.shared.f32 	%f362, [%r54+336];
	fma.rn.f32 	%f363, %f362, %f211, %f354;
	fma.rn.f32 	%f364, %f362, %f213, %f355;
	fma.rn.f32 	%f365, %f362, %f215, %f356;
	fma.rn.f32 	%f366, %f362, %f217, %f357;
	fma.rn.f32 	%f367, %f362, %f219, %f358;
	fma.rn.f32 	%f368, %f362, %f221, %f359;
	fma.rn.f32 	%f369, %f362, %f223, %f360;
	fma.rn.f32 	%f370, %f362, %f225, %f361;
	ld.shared.f32 	%f371, [%r54+560];
	fma.rn.f32 	%f372, %f371, %f228, %f363;
	fma.rn.f32 	%f373, %f371, %f230, %f364;
	fma.rn.f32 	%f374, %f371, %f232, %f365;
	fma.rn.f32 	%f375, %f371, %f234, %f366;
	fma.rn.f32 	%f376, %f371, %f236, %f367;
	fma.rn.f32 	%f377, %f371, %f238, %f368;
	fma.rn.f32 	%f378, %f371, %f240, %f369;
	fma.rn.f32 	%f379, %f371, %f242, %f370;
	ld.shared.f32 	%f380, [%r54+784];
	fma.rn.f32 	%f538, %f380, %f245, %f372;
	fma.rn.f32 	%f522, %f380, %f246, %f373;
	fma.rn.f32 	%f534, %f380, %f247, %f374;
	fma.rn.f32 	%f518, %f380, %f248, %f375;
	fma.rn.f32 	%f530, %f380, %f249, %f376;
	fma.rn.f32 	%f514, %f380, %f250, %f377;
	fma.rn.f32 	%f526, %f380, %f251, %f378;
	fma.rn.f32 	%f510, %f380, %f252, %f379;
	ld.shared.f32 	%f381, [%r54+-728];
	fma.rn.f32 	%f382, %f381, %f126, %f537;
	fma.rn.f32 	%f383, %f381, %f128, %f521;
	fma.rn.f32 	%f384, %f381, %f130, %f533;
	fma.rn.f32 	%f385, %f381, %f132, %f517;
	fma.rn.f32 	%f386, %f381, %f134, %f529;
	fma.rn.f32 	%f387, %f381, %f136, %f513;
	fma.rn.f32 	%f388, %f381, %f138, %f525;
	fma.rn.f32 	%f389, %f381, %f140, %f509;
	ld.shared.f32 	%f390, [%r54+-504];
	fma.rn.f32 	%f391, %f390, %f143, %f382;
	fma.rn.f32 	%f392, %f390, %f145, %f383;
	fma.rn.f32 	%f393, %f390, %f147, %f384;
	fma.rn.f32 	%f394, %f390, %f149, %f385;
	fma.rn.f32 	%f395, %f390, %f151, %f386;
	fma.rn.f32 	%f396, %f390, %f153, %f387;
	fma.rn.f32 	%f397, %f390, %f155, %f388;
	fma.rn.f32 	%f398, %f390, %f157, %f389;
	ld.shared.f32 	%f399, [%r54+-280];
	fma.rn.f32 	%f400, %f399, %f160, %f391;
	fma.rn.f32 	%f401, %f399, %f162, %f392;
	fma.rn.f32 	%f402, %f399, %f164, %f393;
	fma.rn.f32 	%f403, %f399, %f166, %f394;
	fma.rn.f32 	%f404, %f399, %f168, %f395;
	fma.rn.f32 	%f405, %f399, %f170, %f396;
	fma.rn.f32 	%f406, %f399, %f172, %f397;
	fma.rn.f32 	%f407, %f399, %f174, %f398;
	ld.shared.f32 	%f408, [%r54+-56];
	fma.rn.f32 	%f409, %f408, %f177, %f400;
	fma.rn.f32 	%f410, %f408, %f179, %f401;
	fma.rn.f32 	%f411, %f408, %f181, %f402;
	fma.rn.f32 	%f412, %f408, %f183, %f403;
	fma.rn.f32 	%f413, %f408, %f185, %f404;
	fma.rn.f32 	%f414, %f408, %f187, %f405;
	fma.rn.f32 	%f415, %f408, %f189, %f406;
	fma.rn.f32 	%f416, %f408, %f191, %f407;
	ld.shared.f32 	%f417, [%r54+168];
	fma.rn.f32 	%f418, %f417, %f194, %f409;
	fma.rn.f32 	%f419, %f417, %f196, %f410;
	fma.rn.f32 	%f420, %f417, %f198, %f411;
	fma.rn.f32 	%f421, %f417, %f200, %f412;
	fma.rn.f32 	%f422, %f417, %f202, %f413;
	fma.rn.f32 	%f423, %f417, %f204, %f414;
	fma.rn.f32 	%f424, %f417, %f206, %f415;
	fma.rn.f32 	%f425, %f417, %f208, %f416;
	ld.shared.f32 	%f426, [%r54+392];
	fma.rn.f32 	%f427, %f426, %f211, %f418;
	fma.rn.f32 	%f428, %f426, %f213, %f419;
	fma.rn.f32 	%f429, %f426, %f215, %f420;
	fma.rn.f32 	%f430, %f426, %f217, %f421;
	fma.rn.f32 	%f431, %f426, %f219, %f422;
	fma.rn.f32 	%f432, %f426, %f221, %f423;
	fma.rn.f32 	%f433, %f426, %f223, %f424;
	fma.rn.f32 	%f434, %f426, %f225, %f425;
	ld.shared.f32 	%f435, [%r54+616];
	fma.rn.f32 	%f436, %f435, %f228, %f427;
	fma.rn.f32 	%f437, %f435, %f230, %f428;
	fma.rn.f32 	%f438, %f435, %f232, %f429;
	fma.rn.f32 	%f439, %f435, %f234, %f430;
	fma.rn.f32 	%f440, %f435, %f236, %f431;
	fma.rn.f32 	%f441, %f435, %f238, %f432;
	fma.rn.f32 	%f442, %f435, %f240, %f433;
	fma.rn.f32 	%f443, %f435, %f242, %f434;
	ld.shared.f32 	%f444, [%r54+840];
	fma.rn.f32 	%f537, %f444, %f245, %f436;
	fma.rn.f32 	%f521, %f444, %f246, %f437;
	fma.rn.f32 	%f533, %f444, %f247, %f438;
	fma.rn.f32 	%f517, %f444, %f248, %f439;
	fma.rn.f32 	%f529, %f444, %f249, %f440;
	fma.rn.f32 	%f513, %f444, %f250, %f441;
	fma.rn.f32 	%f525, %f444, %f251, %f442;
	fma.rn.f32 	%f509, %f444, %f252, %f443;
	add.s32 	%r55, %r55, 32;
	add.s32 	%r54, %r54, 1792;
	setp.ne.s32 	%p3, %r55, 8320;
	@%p3 bra 	$L__BB0_4;
	add.s32 	%r53, %r53, 1;
	setp.ne.s32 	%p4, %r53, 4;
	@%p4 bra 	$L__BB0_1;
	ld.param.u64 	%rd15, [candidate2_param_2];
	cvta.to.global.u64 	%rd10, %rd15;
	mad.lo.s32 	%r51, %r3, 100352, %r1;
	mad.lo.s32 	%r52, %r4, 3136, %r51;
	max.f32 	%f445, %f540, 0f00000000;
	mul.wide.u32 	%rd11, %r52, 4;
	add.s64 	%rd12, %rd10, %rd11;
	st.global.f32 	[%rd12], %f445;
	max.f32 	%f446, %f524, 0f00000000;
	st.global.f32 	[%rd12+200704], %f446;
	max.f32 	%f447, %f539, 0f00000000;
	st.global.f32 	[%rd12+112], %f447;
	max.f32 	%f448, %f523, 0f00000000;
	st.global.f32 	[%rd12+200816], %f448;
	max.f32 	%f449, %f538, 0f00000000;
	st.global.f32 	[%rd12+224], %f449;
	max.f32 	%f450, %f522, 0f00000000;
	st.global.f32 	[%rd12+200928], %f450;
	max.f32 	%f451, %f537, 0f00000000;
	st.global.f32 	[%rd12+336], %f451;
	max.f32 	%f452, %f521, 0f00000000;
	st.global.f32 	[%rd12+201040], %f452;
	max.f32 	%f453, %f536, 0f00000000;
	st.global.f32 	[%rd12+3136], %f453;
	max.f32 	%f454, %f520, 0f00000000;
	st.global.f32 	[%rd12+203840], %f454;
	max.f32 	%f455, %f535, 0f00000000;
	st.global.f32 	[%rd12+3248], %f455;
	max.f32 	%f456, %f519, 0f00000000;
	st.global.f32 	[%rd12+203952], %f456;
	max.f32 	%f457, %f534, 0f00000000;
	st.global.f32 	[%rd12+3360], %f457;
	max.f32 	%f458, %f518, 0f00000000;
	st.global.f32 	[%rd12+204064], %f458;
	max.f32 	%f459, %f533, 0f00000000;
	st.global.f32 	[%rd12+3472], %f459;
	max.f32 	%f460, %f517, 0f00000000;
	st.global.f32 	[%rd12+204176], %f460;
	max.f32 	%f461, %f532, 0f00000000;
	st.global.f32 	[%rd12+6272], %f461;
	max.f32 	%f462, %f516, 0f00000000;
	st.global.f32 	[%rd12+206976], %f462;
	max.f32 	%f463, %f531, 0f00000000;
	st.global.f32 	[%rd12+6384], %f463;
	max.f32 	%f464, %f515, 0f00000000;
	st.global.f32 	[%rd12+207088], %f464;
	max.f32 	%f465, %f530, 0f00000000;
	st.global.f32 	[%rd12+6496], %f465;
	max.f32 	%f466, %f514, 0f00000000;
	st.global.f32 	[%rd12+207200], %f466;
	max.f32 	%f467, %f529, 0f00000000;
	st.global.f32 	[%rd12+6608], %f467;
	max.f32 	%f468, %f513, 0f00000000;
	st.global.f32 	[%rd12+207312], %f468;
	max.f32 	%f469, %f528, 0f00000000;
	st.global.f32 	[%rd12+9408], %f469;
	max.f32 	%f470, %f512, 0f00000000;
	st.global.f32 	[%rd12+210112], %f470;
	max.f32 	%f471, %f527, 0f00000000;
	st.global.f32 	[%rd12+9520], %f471;
	max.f32 	%f472, %f511, 0f00000000;
	st.global.f32 	[%rd12+210224], %f472;
	max.f32 	%f473, %f526, 0f00000000;
	st.global.f32 	[%rd12+9632], %f473;
	max.f32 	%f474, %f510, 0f00000000;
	st.global.f32 	[%rd12+210336], %f474;
	max.f32 	%f475, %f525, 0f00000000;
	st.global.f32 	[%rd12+9744], %f475;
	max.f32 	%f476, %f509, 0f00000000;
	st.global.f32 	[%rd12+210448], %f476;
	ret;

}


// ===== COMPILED SASS (sm_100) =====

	.target	sm_100

	.elftype	@"ET_EXEC"


//--------------------- .note.nv.tkinfo           --------------------------
	.section	.note.nv.tkinfo,"",@"SHT_NOTE"
	.sectionflags	@"SHF_NOTE_NV_TKINFO"
	.tkinfo
        /*0018*/ 	.word	0x00000002
        /*0030*/ 	.string	""
        /*0030*/ 	.string	"ptxas"
        /*0030*/ 	.string	"Cuda compilation tools, release 13.0, V13.0.88"
        /*0030*/ 	.string	"Build cuda_13.0.r13.0/compiler.36424714_0"
        /*0030*/ 	.string	"-arch sm_100 -m 64 "



//--------------------- .note.nv.cuinfo           --------------------------
	.section	.note.nv.cuinfo,"",@"SHT_NOTE"
	.sectionflags	@"SHF_NOTE_NV_CUINFO"
        /*0018*/ 	.short	0x0002
        /*001a*/ 	.short	0x0064
        /*001c*/ 	.short	0x0082
	.zero		2


//--------------------- .nv.info                  --------------------------
	.section	.nv.info,"",@"SHT_CUDA_INFO"
	.align	4


	//----- nvinfo : EIATTR_REGCOUNT
	.align		4
        /*0000*/ 	.byte	0x04, 0x2f
        /*0002*/ 	.short	(.L_1 - .L_0)
	.align		4
.L_0:
        /*0004*/ 	.word	index@(candidate2)
        /*0008*/ 	.word	0x00000050


	//----- nvinfo : EIATTR_FRAME_SIZE
	.align		4
.L_1:
        /*000c*/ 	.byte	0x04, 0x11
        /*000e*/ 	.short	(.L_3 - .L_2)
	.align		4
.L_2:
        /*0010*/ 	.word	index@(candidate2)
        /*0014*/ 	.word	0x00000000


	//----- nvinfo : EIATTR_MIN_STACK_SIZE
	.align		4
.L_3:
        /*0018*/ 	.byte	0x04, 0x12
        /*001a*/ 	.short	(.L_5 - .L_4)
	.align		4
.L_4:
        /*001c*/ 	.word	index@(candidate2)
        /*0020*/ 	.word	0x00000000
.L_5:


//--------------------- .nv.compat                --------------------------
	.section	.nv.compat,"",@"SHT_CUDA_COMPAT_INFO"
	.align	4
        /*0000*/ 	.byte	0x02, 0x09, 0x00, 0x00, 0x02, 0x02, 0x01, 0x00, 0x02, 0x05, 0x05, 0x00, 0x03, 0x07, 0x01, 0x01
        /*0010*/ 	.byte	0x02, 0x03, 0x00, 0x00, 0x02, 0x06, 0x01, 0x00, 0x04, 0x0b, 0x08, 0x00, 0x09, 0x00, 0x00, 0x00
        /*0020*/ 	.byte	0x00, 0x00, 0x00, 0x00


//--------------------- .nv.info.candidate2       --------------------------
	.section	.nv.info.candidate2,"",@"SHT_CUDA_INFO"
	.sectionflags	@""
	.align	4


	//----- nvinfo : EIATTR_CUDA_API_VERSION
	.align		4
        /*0000*/ 	.byte	0x04, 0x37
        /*0002*/ 	.short	(.L_7 - .L_6)
.L_6:
        /*0004*/ 	.word	0x00000082


	//----- nvinfo : EIATTR_KPARAM_INFO
	.align		4
.L_7:
        /*0008*/ 	.byte	0x04, 0x17
        /*000a*/ 	.short	(.L_9 - .L_8)
.L_8:
        /*000c*/ 	.word	0x00000000
        /*0010*/ 	.short	0x0002
        /*0012*/ 	.short	0x0010
        /*0014*/ 	.byte	0x00, 0xf5, 0x21, 0x00


	//----- nvinfo : EIATTR_KPARAM_INFO
	.align		4
.L_9:
        /*0018*/ 	.byte	0x04, 0x17
        /*001a*/ 	.short	(.L_11 - .L_10)
.L_10:
        /*001c*/ 	.word	0x00000000
        /*0020*/ 	.short	0x0001
        /*0022*/ 	.short	0x0008
        /*0024*/ 	.byte	0x00, 0xf5, 0x21, 0x00


	//----- nvinfo : EIATTR_KPARAM_INFO
	.align		4
.L_11:
        /*0028*/ 	.byte	0x04, 0x17
        /*002a*/ 	.short	(.L_13 - .L_12)
.L_12:
        /*002c*/ 	.word	0x00000000
        /*0030*/ 	.short	0x0000
        /*0032*/ 	.short	0x0000
        /*0034*/ 	.byte	0x00, 0xf5, 0x21, 0x00


	//----- nvinfo : EIATTR_SPARSE_MMA_MASK
	.align		4
.L_13:
        /*0038*/ 	.byte	0x03, 0x50
        /*003a*/ 	.short	0x0000


	//----- nvinfo : EIATTR_MAXREG_COUNT
	.align		4
        /*003c*/ 	.byte	0x03, 0x1b
        /*003e*/ 	.short	0x00ff


	//----- nvinfo : EIATTR_NUM_BARRIERS
	.align		4
        /*0040*/ 	.byte	0x02, 0x4c
        /*0042*/ 	.byte	0x01
	.zero		1


	//----- nvinfo : EIATTR_MERCURY_ISA_VERSION
	.align		4
        /*0044*/ 	.byte	0x03, 0x5f
        /*0046*/ 	.short	0x0101


	//----- nvinfo : EIATTR_VRC_CTA_INIT_COUNT
	.align		4
        /*0048*/ 	.byte	0x02, 0x4a
	.zero		1
	.zero		1


	//----- nvinfo : EIATTR_EXIT_INSTR_OFFSETS
	.align		4
        /*004c*/ 	.byte	0x04, 0x1c
        /*004e*/ 	.short	(.L_15 - .L_14)


	//   ....[0]....
.L_14:
        /*0050*/ 	.word	0x00002110


	//----- nvinfo : EIATTR_MAX_THREADS
	.align		4
.L_15:
        /*0054*/ 	.byte	0x04, 0x05
        /*0056*/ 	.short	(.L_17 - .L_16)
.L_16:
        /*0058*/ 	.word	0x000000e0
        /*005c*/ 	.word	0x00000001
        /*0060*/ 	.word	0x00000001


	//----- nvinfo : EIATTR_CBANK_PARAM_SIZE
	.align		4
.L_17:
        /*0064*/ 	.byte	0x03, 0x19
        /*0066*/ 	.short	0x0018


	//----- nvinfo : EIATTR_PARAM_CBANK
	.align		4
        /*0068*/ 	.byte	0x04, 0x0a
        /*006a*/ 	.short	(.L_19 - .L_18)
	.align		4
.L_18:
        /*006c*/ 	.word	index@(.nv.constant0.candidate2)
        /*0070*/ 	.short	0x0380
        /*0072*/ 	.short	0x0018


	//----- nvinfo : EIATTR_SW_WAR
	.align		4
.L_19:
        /*0074*/ 	.byte	0x04, 0x36
        /*0076*/ 	.short	(.L_21 - .L_20)
.L_20:
        /*0078*/ 	.word	0x00000008
.L_21:


//--------------------- .nv.callgraph             --------------------------
	.section	.nv.callgraph,"",@"SHT_CUDA_CALLGRAPH"
	.align	4
	.sectionentsize	8
	.align		4
        /*0000*/ 	.word	0x00000000
	.align		4
        /*0004*/ 	.word	0xffffffff
	.align		4
        /*0008*/ 	.word	0x00000000
	.align		4
        /*000c*/ 	.word	0xfffffffe
	.align		4
        /*0010*/ 	.word	0x00000000
	.align		4
        /*0014*/ 	.word	0xfffffffd
	.align		4
        /*0018*/ 	.word	0x00000000
	.align		4
        /*001c*/ 	.word	0xfffffffc


//--------------------- .text.candidate2          --------------------------
	.section	.text.candidate2,"ax",@progbits
	.align	128
        .global         candidate2
        .type           candidate2,@function
        .size           candidate2,(.L_x_3 - candidate2)
        .other          candidate2,@"STO_CUDA_ENTRY STV_DEFAULT"
candidate2:
.text.candidate2:
[----:B------:R-:W-:Y:S01]  /*0000*/  LDC R1, c[0x0][0x37c] ;  /* 0x0000df00ff017b82 */ /* 0x000fe20000000800 */
[----:B------:R-:W0:Y:S07]  /*0010*/  S2R R8, SR_TID.X ;  /* 0x0000000000087919 */ /* 0x000e2e0000002100 */
[----:B------:R-:W1:Y:S01]  /*0020*/  S2UR UR5, SR_CgaCtaId ;  /* 0x00000000000579c3 */ /* 0x000e620000008800 */
[----:B------:R-:W-:Y:S01]  /*0030*/  UMOV UR4, 0x400 ;  /* 0x0000040000047882 */ /* 0x000fe20000000000 */
[----:B------:R-:W-:Y:S01]  /*0040*/  HFMA2 R36, -RZ, RZ, 0, 0 ;  /* 0x00000000ff247431 */ /* 0x000fe200000001ff */
[----:B------:R-:W2:Y:S01]  /*0050*/  S2R R5, SR_CTAID.X ;  /* 0x0000000000057919 */ /* 0x000ea20000002500 */
[----:B------:R-:W-:Y:S01]  /*0060*/  HFMA2 R74, -RZ, RZ, 0, 0 ;  /* 0x00000000ff4a7431 */ /* 0x000fe200000001ff */
[----:B------:R-:W-:Y:S01]  /*0070*/  CS2R R50, SRZ ;  /* 0x0000000000327805 */ /* 0x000fe2000001ff00 */
[----:B------:R-:W-:Y:S01]  /*0080*/  HFMA2 R34, -RZ, RZ, 0, 0 ;  /* 0x00000000ff227431 */ /* 0x000fe200000001ff */
[----:B------:R-:W-:Y:S01]  /*0090*/  CS2R R40, SRZ ;  /* 0x0000000000287805 */ /* 0x000fe2000001ff00 */
[----:B------:R-:W-:Y:S01]  /*00a0*/  HFMA2 R52, -RZ, RZ, 0, 0 ;  /* 0x00000000ff347431 */ /* 0x000fe200000001ff */
[----:B------:R-:W-:-:S02]  /*00b0*/  MOV R46, RZ ;  /* 0x000000ff002e7202 */ /* 0x000fc40000000f00 */
[----:B------:R-:W-:Y:S02]  /*00c0*/  CS2R R72, SRZ ;  /* 0x0000000000487805 */ /* 0x000fe4000001ff00 */
[----:B------:R-:W-:Y:S02]  /*00d0*/  CS2R R42, SRZ ;  /* 0x00000000002a7805 */ /* 0x000fe4000001ff00 */
[----:B------:R-:W-:Y:S02]  /*00e0*/  CS2R R44, SRZ ;  /* 0x00000000002c7805 */ /* 0x000fe4000001ff00 */
[----:B------:R-:W-:Y:S02]  /*00f0*/  CS2R R48, SRZ ;  /* 0x0000000000307805 */ /* 0x000fe4000001ff00 */
[----:B------:R-:W-:Y:S02]  /*0100*/  CS2R R68, SRZ ;  /* 0x0000000000447805 */ /* 0x000fe4000001ff00 */
[----:B------:R-:W-:-:S02]  /*0110*/  CS2R R64, SRZ ;  /* 0x0000000000407805 */ /* 0x000fc4000001ff00 */
[----:B------:R-:W-:Y:S02]  /*0120*/  CS2R R66, SRZ ;  /* 0x0000000000427805 */ /* 0x000fe4000001ff00 */
[----:B------:R-:W-:Y:S02]  /*0130*/  CS2R R32, SRZ ;  /* 0x0000000000207805 */ /* 0x000fe4000001ff00 */
[----:B------:R-:W-:Y:S02]  /*0140*/  CS2R R60, SRZ ;  /* 0x00000000003c7805 */ /* 0x000fe4000001ff00 */
[----:B------:R-:W-:Y:S02]  /*0150*/  MOV R59, RZ ;  /* 0x000000ff003b7202 */ /* 0x000fe40000000f00 */
[----:B------:R-:W-:Y:S02]  /*0160*/  CS2R R62, SRZ ;  /* 0x00000000003e7805 */ /* 0x000fe4000001ff00 */
[----:B------:R-:W-:Y:S01]  /*0170*/  MOV R71, RZ ;  /* 0x000000ff00477202 */ /* 0x000fe20000000f00 */
[----:B------:R-:W3:Y:S01]  /*0180*/  LDCU.64 UR6, c[0x0][0x358] ;  /* 0x00006b00ff0677ac */ /* 0x000ee20008000a00 */
[----:B------:R-:W-:Y:S01]  /*0190*/  MOV R54, RZ ;  /* 0x000000ff00367202 */ /* 0x000fe20000000f00 */
[----:B-1----:R-:W-:Y:S01]  /*01a0*/  ULEA UR4, UR5, UR4, 0x18 ;  /* 0x0000000405047291 */ /* 0x002fe2000f8ec0ff */
[----:B0-----:R-:W-:-:S04]  /*01b0*/  LOP3.LUT R2, R8, 0xffff, RZ, 0xc0, !PT ;  /* 0x0000ffff08027812 */ /* 0x001fc800078ec0ff */
[--C-:B------:R-:W-:Y:S01]  /*01c0*/  SHF.R.U32.HI R0, RZ, 0x3, R2.reuse ;  /* 0x00000003ff007819 */ /* 0x100fe20000011602 */
[C---:B--2---:R-:W-:Y:S01]  /*01d0*/  IMAD.HI.U32 R4, R5.reuse, -0x6db6db6d, RZ ;  /* 0x9249249305047827 */ /* 0x044fe200078e00ff */
[----:B------:R-:W-:Y:S02]  /*01e0*/  SHF.R.U32.HI R2, RZ, 0x1, R2 ;  /* 0x00000001ff027819 */ /* 0x000fe40000011602 */
[----:B------:R-:W-:Y:S02]  /*01f0*/  PRMT R0, R0, 0x9910, RZ ;  /* 0x0000991000007816 */ /* 0x000fe400000000ff */
[----:B------:R-:W-:Y:S02]  /*0200*/  PRMT R2, R2, 0x9910, RZ ;  /* 0x0000991002027816 */ /* 0x000fe400000000ff */
[----:B------:R-:W-:Y:S01]  /*0210*/  LOP3.LUT R7, R5, 0x1, RZ, 0xc0, !PT ;  /* 0x0000000105077812 */ /* 0x000fe200078ec0ff */
[----:B------:R-:W-:Y:S01]  /*0220*/  IMAD R0, R0, 0x25, RZ ;  /* 0x0000002500007824 */ /* 0x000fe200078e02ff */
[----:B------:R-:W-:Y:S01]  /*0230*/  SHF.R.U32.HI R4, RZ, 0x3, R4 ;  /* 0x00000003ff047819 */ /* 0x000fe20000011604 */
[----:B------:R-:W-:Y:S01]  /*0240*/  IMAD R2, R2, 0x93, RZ ;  /* 0x0000009302027824 */ /* 0x000fe200078e02ff */
[----:B------:R-:W-:-:S02]  /*0250*/  ISETP.NE.U32.AND P0, PT, R7, 0x1, PT ;  /* 0x000000010700780c */ /* 0x000fc40003f05070 */
[----:B------:R-:W-:Y:S02]  /*0260*/  LOP3.LUT R0, R0, 0xffff, RZ, 0xc0, !PT ;  /* 0x0000ffff00007812 */ /* 0x000fe400078ec0ff */
[----:B------:R-:W-:Y:S02]  /*0270*/  LOP3.LUT R6, R2, 0xffff, RZ, 0xc0, !PT ;  /* 0x0000ffff02067812 */ /* 0x000fe400078ec0ff */
[----:B------:R-:W-:Y:S02]  /*0280*/  SHF.R.U32.HI R0, RZ, 0x8, R0 ;  /* 0x00000008ff007819 */ /* 0x000fe40000011600 */
[----:B------:R-:W-:Y:S02]  /*0290*/  SHF.R.U32.HI R6, RZ, 0xa, R6 ;  /* 0x0000000aff067819 */ /* 0x000fe40000011606 */
[----:B------:R-:W-:-:S05]  /*02a0*/  PRMT R3, R0, 0x9910, RZ ;  /* 0x0000991000037816 */ /* 0x000fca00000000ff */
[----:B------:R-:W-:Y:S01]  /*02b0*/  IMAD R2, R3, 0x38, RZ ;  /* 0x0000003803027824 */ /* 0x000fe200078e02ff */
[----:B------:R-:W-:-:S04]  /*02c0*/  PRMT R3, R6, 0x9910, RZ ;  /* 0x0000991006037816 */ /* 0x000fc800000000ff */
[----:B------:R-:W-:Y:S01]  /*02d0*/  IADD3 R2, PT, PT, RZ, -R2, RZ ;  /* 0x80000002ff027210 */ /* 0x000fe20007ffe0ff */
[----:B------:R-:W-:-:S03]  /*02e0*/  IMAD R3, R3, 0xe, RZ ;  /* 0x0000000e03037824 */ /* 0x000fc600078e02ff */
[----:B------:R-:W-:Y:S02]  /*02f0*/  PRMT R2, R2, 0x7710, RZ ;  /* 0x0000771002027816 */ /* 0x000fe400000000ff */
[----:B------:R-:W-:Y:S02]  /*0300*/  IADD3 R7, PT, PT, RZ, -R3, RZ ;  /* 0x80000003ff077210 */ /* 0x000fe40007ffe0ff */
[-C--:B------:R-:W-:Y:S02]  /*0310*/  IADD3 R2, PT, PT, R2, R8.reuse, RZ ;  /* 0x0000000802027210 */ /* 0x080fe40007ffe0ff */
[----:B------:R-:W-:Y:S02]  /*0320*/  PRMT R7, R7, 0x7710, RZ ;  /* 0x0000771007077816 */ /* 0x000fe400000000ff */
[----:B------:R-:W-:Y:S02]  /*0330*/  LOP3.LUT R2, R2, 0xff, RZ, 0xc0, !PT ;  /* 0x000000ff02027812 */ /* 0x000fe400078ec0ff */
[----:B------:R-:W-:-:S03]  /*0340*/  IADD3 R7, PT, PT, R7, R8, RZ ;  /* 0x0000000807077210 */ /* 0x000fc60007ffe0ff */
[----:B------:R-:W-:Y:S02]  /*0350*/  IMAD R3, R2, 0x25, RZ ;  /* 0x0000002502037824 */ /* 0x000fe400078e02ff */
[----:B------:R-:W-:Y:S01]  /*0360*/  IMAD R2, R4, -0xe, R5 ;  /* 0xfffffff204027824 */ /* 0x000fe200078e0205 */
[----:B------:R-:W-:Y:S02]  /*0370*/  SEL R5, RZ, 0xe, P0 ;  /* 0x0000000eff057807 */ /* 0x000fe40000000000 */
[----:B------:R-:W-:Y:S02]  /*0380*/  SHF.R.U32.HI R3, RZ, 0x9, R3 ;  /* 0x00000009ff037819 */ /* 0x000fe40000011603 */
[----:B------:R-:W-:Y:S02]  /*0390*/  SHF.R.U32.HI R2, RZ, 0x1, R2 ;  /* 0x00000001ff027819 */ /* 0x000fe40000011602 */
[----:B------:R-:W-:Y:S02]  /*03a0*/  PRMT R8, R3, 0x9910, RZ ;  /* 0x0000991003087816 */ /* 0x000fe400000000ff */
[----:B------:R-:W-:Y:S01]  /*03b0*/  LOP3.LUT R3, R7, 0xff, RZ, 0xc0, !PT ;  /* 0x000000ff07037812 */ /* 0x000fe200078ec0ff */
[----:B------:R-:W-:Y:S01]  /*03c0*/  IMAD R2, R2, 0x70, R5 ;  /* 0x0000007002027824 */ /* 0x000fe200078e0205 */
[----:B------:R-:W-:-:S02]  /*03d0*/  MOV R5, R8 ;  /* 0x0000000800057202 */ /* 0x000fc40000000f00 */
[----:B------:R-:W-:Y:S02]  /*03e0*/  LOP3.LUT R8, R0, 0xffff, RZ, 0xc0, !PT ;  /* 0x0000ffff00087812 */ /* 0x000fe400078ec0ff */
[----:B------:R-:W-:Y:S01]  /*03f0*/  IADD3 R3, PT, PT, R3, R2, RZ ;  /* 0x0000000203037210 */ /* 0x000fe20007ffe0ff */
[----:B------:R-:W-:Y:S01]  /*0400*/  IMAD R0, R5, 0x1c, RZ ;  /* 0x0000001c05007824 */ /* 0x000fe200078e02ff */
[----:B------:R-:W-:-:S03]  /*0410*/  LOP3.LUT R7, R7, 0xff, RZ, 0xc0, !PT ;  /* 0x000000ff07077812 */ /* 0x000fc600078ec0ff */
[----:B------:R-:W-:Y:S01]  /*0420*/  IMAD R5, R8, 0x310, R3 ;  /* 0x0000031008057824 */ /* 0x000fe200078e0203 */
[----:B------:R-:W-:Y:S02]  /*0430*/  LOP3.LUT R0, R0, 0xfc, RZ, 0xc0, !PT ;  /* 0x000000fc00007812 */ /* 0x000fe400078ec0ff */
[----:B------:R-:W-:Y:S02]  /*0440*/  LEA R7, R7, UR4, 0x2 ;  /* 0x0000000407077c11 */ /* 0x000fe4000f8e10ff */
[----:B------:R-:W-:Y:S01]  /*0450*/  IADD3 R2, PT, PT, R0, R5, RZ ;  /* 0x0000000500027210 */ /* 0x000fe20007ffe0ff */
[----:B------:R-:W-:Y:S01]  /*0460*/  HFMA2 R0, -RZ, RZ, 0, 0 ;  /* 0x00000000ff007431 */ /* 0x000fe200000001ff */
[----:B------:R-:W-:Y:S02]  /*0470*/  LOP3.LUT R5, R6, 0xffff, RZ, 0xc0, !PT ;  /* 0x0000ffff06057812 */ /* 0x000fe400078ec0ff */
[----:B---3--:R-:W-:-:S07]  /*0480*/  IADD3 R6, PT, PT, R7, 0x380, RZ ;  /* 0x0000038007067810 */ /* 0x008fce0007ffe0ff */
.L_x_1:
[----:B------:R-:W0:Y:S01]  /*0490*/  S2R R15, SR_TID.X ;  /* 0x00000000000f7919 */ /* 0x000e220000002100 */
[----:B------:R-:W1:Y:S08]  /*04a0*/  LDC.64 R10, c[0x0][0x380] ;  /* 0x0000e000ff0a7b82 */ /* 0x000e700000000a00 */
[----:B------:R-:W2:Y:S01]  /*04b0*/  LDC.64 R8, c[0x0][0x388] ;  /* 0x0000e200ff087b82 */ /* 0x000ea20000000a00 */
[----:B0-----:R-:W-:-:S02]  /*04c0*/  LOP3.LUT R7, R15, 0x1f, RZ, 0xc0, !PT ;  /* 0x0000001f0f077812 */ /* 0x001fc400078ec0ff */
[C---:B------:R-:W-:Y:S02]  /*04d0*/  SHF.L.U32 R12, R15.reuse, 0x2, RZ ;  /* 0x000000020f0c7819 */ /* 0x040fe400000006ff */
[----:B------:R-:W-:Y:S01]  /*04e0*/  LEA R13, R4, R7, 0xe ;  /* 0x00000007040d7211 */ /* 0x000fe200078e70ff */
[----:B------:R-:W-:Y:S01]  /*04f0*/  IMAD R7, R0, 0x6200, R2 ;  /* 0x0000620000077824 */ /* 0x000fe200078e0202 */
[----:B------:R-:W-:Y:S01]  /*0500*/  LOP3.LUT R14, R12, 0x380, RZ, 0xc0, !PT ;  /* 0x000003800c0e7812 */ /* 0x000fe200078ec0ff */
[----:B------:R-:W-:Y:S01]  /*0510*/  BAR.SYNC.DEFER_BLOCKING 0x0 ;  /* 0x0000000000007b1d */ /* 0x000fe20000010000 */
[----:B------:R-:W-:Y:S01]  /*0520*/  ISETP.GT.U32.AND P0, PT, R15, 0x3f, PT ;  /* 0x0000003f0f00780c */ /* 0x000fe20003f04070 */
[----:B-1----:R-:W-:Y:S01]  /*0530*/  IMAD.WIDE.U32 R10, R7, 0x4, R10 ;  /* 0x00000004070a7825 */ /* 0x002fe200078e000a */
[----:B------:R-:W-:-:S04]  /*0540*/  IADD3 R13, PT, PT, R13, R14, RZ ;  /* 0x0000000e0d0d7210 */ /* 0x000fc80007ffe0ff */
[----:B------:R-:W-:Y:S01]  /*0550*/  LEA R13, R0, R13, 0x5 ;  /* 0x0000000d000d7211 */ /* 0x000fe200078e28ff */
[----:B------:R-:W3:Y:S04]  /*0560*/  LDG.E.CONSTANT R7, desc[UR6][R10.64] ;  /* 0x000000060a077981 */ /* 0x000ee8000c1e9900 */
[----:B--2---:R-:W-:Y:S01]  /*0570*/  IMAD.WIDE.U32 R8, R13, 0x4, R8 ;  /* 0x000000040d087825 */ /* 0x004fe200078e0008 */
[----:B------:R-:W2:Y:S04]  /*0580*/  LDG.E.CONSTANT R15, desc[UR6][R10.64+0x6200] ;  /* 0x006200060a0f7981 */ /* 0x000ea8000c1e9900 */
[----:B------:R-:W4:Y:S04]  /*0590*/  LDG.E.CONSTANT R13, desc[UR6][R10.64+0x3100] ;  /* 0x003100060a0d7981 */ /* 0x000f28000c1e9900 */
[----:B------:R-:W5:Y:S04]  /*05a0*/  LDG.E.CONSTANT R17, desc[UR6][R10.64+0x9300] ;  /* 0x009300060a117981 */ /* 0x000f68000c1e9900 */
        /* <DEDUP_REMOVED lines=22> */
[----:B------:R-:W5:Y:S01]  /*0710*/  @!P0 LDG.E.CONSTANT R22, desc[UR6][R8.64+0xfc00] ;  /* 0x00fc000608168981 */ /* 0x000f62000c1e9900 */
[----:B------:R-:W0:Y:S01]  /*0720*/  S2UR UR5, SR_CgaCtaId ;  /* 0x00000000000579c3 */ /* 0x000e220000008800 */
[----:B------:R-:W-:-:S02]  /*0730*/  UMOV UR4, 0x400 ;  /* 0x0000040000047882 */ /* 0x000fc40000000000 */
[----:B0-----:R-:W-:Y:S02]  /*0740*/  ULEA UR8, UR5, UR4, 0x18 ;  /* 0x0000000405087291 */ /* 0x001fe4000f8ec0ff */
[----:B------:R-:W-:-:S04]  /*0750*/  UIADD3 UR4, UPT, UPT, UR4, 0x1c00, URZ ;  /* 0x00001c0004047890 */ /* 0x000fc8000fffe0ff */
[----:B------:R-:W-:Y:S01]  /*0760*/  ULEA UR4, UR5, UR4, 0x18 ;  /* 0x0000000405047291 */ /* 0x000fe2000f8ec0ff */
[----:B------:R-:W-:-:S05]  /*0770*/  IADD3 R0, PT, PT, R0, 0x1, RZ ;  /* 0x0000000100007810 */ /* 0x000fca0007ffe0ff */
[----:B------:R-:W-:Y:S01]  /*0780*/  LEA R56, R5, UR4, 0x9 ;  /* 0x0000000405387c11 */ /* 0x000fe2000f8e48ff */
[----:B---3--:R0:W-:Y:S04]  /*0790*/  STS [R12+UR8], R7 ;  /* 0x000000070c007988 */ /* 0x0081e80008000808 */
[----:B--2---:R1:W-:Y:S04]  /*07a0*/  STS [R12+UR8+0x700], R15 ;  /* 0x0007000f0c007988 */ /* 0x0043e80008000808 */
[----:B----4-:R1:W-:Y:S04]  /*07b0*/  STS [R12+UR8+0x380], R13 ;  /* 0x0003800d0c007988 */ /* 0x0103e80008000808 */
[----:B-----5:R1:W-:Y:S04]  /*07c0*/  STS [R12+UR8+0xa80], R17 ;  /* 0x000a80110c007988 */ /* 0x0203e80008000808 */
[----:B------:R1:W-:Y:S04]  /*07d0*/  STS [R12+UR8+0xe00], R19 ;  /* 0x000e00130c007988 */ /* 0x0003e80008000808 */
[----:B------:R1:W-:Y:S04]  /*07e0*/  STS [R12+UR8+0x1180], R21 ;  /* 0x001180150c007988 */ /* 0x0003e80008000808 */
[----:B------:R1:W-:Y:S04]  /*07f0*/  STS [R12+UR8+0x1500], R23 ;  /* 0x001500170c007988 */ /* 0x0003e80008000808 */
[----:B------:R1:W-:Y:S04]  /*0800*/  STS [R12+UR8+0x1880], R25 ;  /* 0x001880190c007988 */ /* 0x0003e80008000808 */
[----:B------:R1:W-:Y:S04]  /*0810*/  STS [R12+UR4], R27 ;  /* 0x0000001b0c007988 */ /* 0x0003e80008000804 */
[----:B------:R1:W-:Y:S04]  /*0820*/  STS [R12+UR4+0x380], R29 ;  /* 0x0003801d0c007988 */ /* 0x0003e80008000804 */
        /* <DEDUP_REMOVED lines=16> */
[----:B------:R1:W-:Y:S01]  /*0930*/  @!P0 STS [R12+UR4+0x3f00], R22 ;  /* 0x003f00160c008988 */ /* 0x0003e20008000804 */
[----:B------:R-:W-:Y:S01]  /*0940*/  BAR.SYNC.DEFER_BLOCKING 0x0 ;  /* 0x0000000000007b1d */ /* 0x000fe20000010000 */
[----:B------:R-:W-:-:S02]  /*0950*/  ISETP.NE.AND P0, PT, R0, 0x4, PT ;  /* 0x000000040000780c */ /* 0x000fc40003f05270 */
[----:B0-----:R-:W-:-:S03]  /*0960*/  MOV R7, R6 ;  /* 0x0000000600077202 */ /* 0x001fc60000000f00 */
[----:B------:R-:W-:-:S08]  /*0970*/  UMOV UR4, 0x2000 ;  /* 0x0000200000047882 */ /* 0x000fd00000000000 */
.L_x_0:
[----:B-1----:R-:W-:Y:S04]  /*0980*/  LDS R53, [R7+-0x380] ;  /* 0xfffc800007357984 */ /* 0x002fe80000000800 */
[----:B------:R-:W0:Y:S04]  /*0990*/  LDS.128 R8, [R56+UR4+-0x2000] ;  /* 0xffe0000438087984 */ /* 0x000e280008000c00 */
[----:B------:R-:W1:Y:S04]  /*09a0*/  LDS R58, [R7+-0x348] ;  /* 0xfffcb800073a7984 */ /* 0x000e680000000800 */
[----:B------:R-:W2:Y:S04]  /*09b0*/  LDS R57, [R7+-0x310] ;  /* 0xfffcf00007397984 */ /* 0x000ea80000000800 */
[----:B------:R-:W3:Y:S04]  /*09c0*/  LDS R55, [R7+-0x2d8] ;  /* 0xfffd280007377984 */ /* 0x000ee80000000800 */
[----:B------:R-:W4:Y:S04]  /*09d0*/  LDS.128 R12, [R56+UR4] ;  /* 0x00000004380c7984 */ /* 0x000f280008000c00 */
[----:B------:R-:W5:Y:S04]  /*09e0*/  LDS.128 R16, [R56+UR4+-0x1f80] ;  /* 0xffe0800438107984 */ /* 0x000f680008000c00 */
[----:B------:R-:W5:Y:S04]  /*09f0*/  LDS.128 R20, [R56+UR4+0x80] ;  /* 0x0000800438147984 */ /* 0x000f680008000c00 */
[----:B------:R-:W5:Y:S04]  /*0a00*/  LDS.128 R24, [R56+UR4+-0x1f00] ;  /* 0xffe1000438187984 */ /* 0x000f680008000c00 */
[----:B------:R-:W5:Y:S04]  /*0a10*/  LDS.128 R28, [R56+UR4+0x100] ;  /* 0x00010004381c7984 */ /* 0x000f680008000c00 */
[----:B------:R-:W5:Y:S01]  /*0a20*/  LDS R70, [R7+-0x2a0] ;  /* 0xfffd600007467984 */ /* 0x000f620000000800 */
[C---:B0-----:R-:W-:Y:S01]  /*0a30*/  FFMA R52, R53.reuse, R8, R52 ;  /* 0x0000000835347223 */ /* 0x041fe20000000034 */
[C---:B-1----:R-:W-:Y:S01]  /*0a40*/  FFMA R54, R8.reuse, R58, R54 ;  /* 0x0000003a08367223 */ /* 0x042fe20000000036 */
[C---:B--2---:R-:W-:Y:S01]  /*0a50*/  FFMA R47, R8.reuse, R57, R34 ;  /* 0x00000039082f7223 */ /* 0x044fe20000000022 */
[----:B---3--:R-:W-:Y:S01]  /*0a60*/  FFMA R60, R8, R55, R60 ;  /* 0x00000037083c7223 */ /* 0x008fe2000000003c */
[C---:B----4-:R-:W-:Y:S01]  /*0a70*/  FFMA R59, R53.reuse, R12, R59 ;  /* 0x0000000c353b7223 */ /* 0x050fe2000000003b */
[C---:B------:R-:W-:Y:S01]  /*0a80*/  FFMA R61, R12.reuse, R58, R61 ;  /* 0x0000003a0c3d7223 */ /* 0x040fe2000000003d */
[C---:B------:R-:W-:Y:S01]  /*0a90*/  FFMA R8, R12.reuse, R57, R32 ;  /* 0x000000390c087223 */ /* 0x040fe20000000020 */
[----:B------:R-:W-:Y:S01]  /*0aa0*/  FFMA R12, R12, R55, R33 ;  /* 0x000000370c0c7223 */ /* 0x000fe20000000021 */
[C---:B-----5:R-:W-:Y:S01]  /*0ab0*/  FFMA R62, R53.reuse, R16, R62 ;  /* 0x00000010353e7223 */ /* 0x060fe2000000003e */
[C---:B------:R-:W-:Y:S01]  /*0ac0*/  FFMA R63, R16.reuse, R58, R63 ;  /* 0x0000003a103f7223 */ /* 0x040fe2000000003f */
[C---:B------:R-:W-:Y:S01]  /*0ad0*/  FFMA R64, R16.reuse, R57, R64 ;  /* 0x0000003910407223 */ /* 0x040fe20000000040 */
[----:B------:R-:W-:Y:S01]  /*0ae0*/  FFMA R66, R16, R55, R66 ;  /* 0x0000003710427223 */ /* 0x000fe20000000042 */
[C---:B------:R-:W-:Y:S01]  /*0af0*/  FFMA R16, R20.reuse, R57, R36 ;  /* 0x0000003914107223 */ /* 0x040fe20000000024 */
[----:B------:R-:W0:Y:S01]  /*0b00*/  LDS.128 R32, [R56+UR4+-0x1e80] ;  /* 0xffe1800438207984 */ /* 0x000e220008000c00 */
[C---:B------:R-:W-:Y:S01]  /*0b10*/  FFMA R67, R53.reuse, R20, R67 ;  /* 0x0000001435437223 */ /* 0x040fe20000000043 */
[CC--:B------:R-:W-:Y:S01]  /*0b20*/  FFMA R65, R20.reuse, R58.reuse, R65 ;  /* 0x0000003a14417223 */ /* 0x0c0fe20000000041 */
[----:B------:R-:W-:Y:S01]  /*0b30*/  FFMA R68, R20, R55, R68 ;  /* 0x0000003714447223 */ /* 0x000fe20000000044 */
[----:B------:R-:W1:Y:S01]  /*0b40*/  LDS.128 R36, [R56+UR4+0x180] ;  /* 0x0001800438247984 */ /* 0x000e620008000c00 */
[----:B------:R-:W-:Y:S01]  /*0b50*/  FFMA R20, R24, R58, R72 ;  /* 0x0000003a18147223 */ /* 0x000fe20000000048 */
[C---:B------:R-:W-:Y:S01]  /*0b60*/  FFMA R69, R53.reuse, R24, R69 ;  /* 0x0000001835457223 */ /* 0x040fe20000000045 */
[C---:B------:R-:W-:Y:S01]  /*0b70*/  FFMA R49, R53.reuse, R28, R49 ;  /* 0x0000001c35317223 */ /* 0x040fe20000000031 */
[----:B------:R-:W2:Y:S01]  /*0b80*/  LDS R72, [R7+-0x268] ;  /* 0xfffd980007487984 */ /* 0x000ea20000000800 */
[C---:B------:R-:W-:Y:S01]  /*0b90*/  FFMA R44, R28.reuse, R58, R44 ;  /* 0x0000003a1c2c7223 */ /* 0x040fe2000000002c */
[C---:B------:R-:W-:Y:S01]  /*0ba0*/  FFMA R42, R28.reuse, R57, R42 ;  /* 0x000000391c2a7223 */ /* 0x040fe2000000002a */
[----:B------:R-:W-:Y:S01]  /*0bb0*/  FFMA R73, R28, R55, R73 ;  /* 0x000000371c497223 */ /* 0x000fe20000000049 */
[C---:B------:R-:W-:Y:S01]  /*0bc0*/  FFMA R52, R70.reuse, R9, R52 ;  /* 0x0000000946347223 */ /* 0x040fe20000000034 */
[----:B------:R-:W3:Y:S01]  /*0bd0*/  LDS R28, [R7+-0x230] ;  /* 0xfffdd000071c7984 */ /* 0x000ee20000000800 */
[C---:B------:R-:W-:Y:S01]  /*0be0*/  FFMA R59, R70.reuse, R13, R59 ;  /* 0x0000000d463b7223 */ /* 0x040fe2000000003b */
[C---:B------:R-:W-:Y:S01]  /*0bf0*/  FFMA R62, R70.reuse, R17, R62 ;  /* 0x00000011463e7223 */ /* 0x040fe2000000003e */
[C---:B------:R-:W-:Y:S01]  /*0c00*/  FFMA R67, R70.reuse, R21, R67 ;  /* 0x0000001546437223 */ /* 0x040fe20000000043 */
[C---:B------:R-:W-:Y:S01]  /*0c10*/  FFMA R69, R70.reuse, R25, R69 ;  /* 0x0000001946457223 */ /* 0x040fe20000000045 */
[----:B------:R-:W-:Y:S01]  /*0c20*/  FFMA R49, R70, R29, R49 ;  /* 0x0000001d46317223 */ /* 0x000fe20000000031 */
[C---:B------:R-:W-:Y:S01]  /*0c30*/  FFMA R71, R24.reuse, R57, R71 ;  /* 0x0000003918477223 */ /* 0x040fe20000000047 */
[----:B------:R-:W-:Y:S01]  /*0c40*/  FFMA R24, R24, R55, R74 ;  /* 0x0000003718187223 */ /* 0x000fe2000000004a */
[C---:B0-----:R-:W-:Y:S01]  /*0c50*/  FFMA R40, R53.reuse, R32, R40 ;  /* 0x0000002035287223 */ /* 0x041fe20000000028 */
[CC--:B------:R-:W-:Y:S01]  /*0c60*/  FFMA R45, R32.reuse, R58.reuse, R45 ;  /* 0x0000003a202d7223 */ /* 0x0c0fe2000000002d */
[C---:B------:R-:W-:Y:S01]  /*0c70*/  FFMA R48, R32.reuse, R57, R48 ;  /* 0x0000003920307223 */ /* 0x040fe20000000030 */
[----:B------:R-:W-:Y:S01]  /*0c80*/  FFMA R32, R32, R55, R43 ;  /* 0x0000003720207223 */ /* 0x000fe2000000002b */
[C---:B-1----:R-:W-:Y:S01]  /*0c90*/  FFMA R46, R36.reuse, R58, R46 ;  /* 0x0000003a242e7223 */ /* 0x042fe2000000002e */
[----:B------:R-:W-:Y:S01]  /*0ca0*/  FFMA R53, R53, R36, R50 ;  /* 0x0000002435357223 */ /* 0x000fe20000000032 */
[----:B------:R-:W0:Y:S01]  /*0cb0*/  LDS R43, [R7+-0x1f8] ;  /* 0xfffe0800072b7984 */ /* 0x000e220000000800 */
[----:B------:R-:W-:Y:S01]  /*0cc0*/  FFMA R41, R36, R57, R41 ;  /* 0x0000003924297223 */ /* 0x000fe20000000029 */
[C---:B--2---:R-:W-:Y:S01]  /*0cd0*/  FFMA R54, R72.reuse, R9, R54 ;  /* 0x0000000948367223 */ /* 0x044fe20000000036 */
[C---:B------:R-:W-:Y:S01]  /*0ce0*/  FFMA R61, R72.reuse, R13, R61 ;  /* 0x0000000d483d7223 */ /* 0x040fe2000000003d */
[C---:B------:R-:W-:Y:S01]  /*0cf0*/  FFMA R63, R72.reuse, R17, R63 ;  /* 0x00000011483f7223 */ /* 0x040fe2000000003f */
[C---:B------:R-:W-:Y:S01]  /*0d00*/  FFMA R65, R72.reuse, R21, R65 ;  /* 0x0000001548417223 */ /* 0x040fe20000000041 */
[C---:B------:R-:W-:Y:S01]  /*0d10*/  FFMA R20, R72.reuse, R25, R20 ;  /* 0x0000001948147223 */ /* 0x040fe20000000014 */
[C---:B------:R-:W-:Y:S01]  /*0d20*/  FFMA R44, R72.reuse, R29, R44 ;  /* 0x0000001d482c7223 */ /* 0x040fe2000000002c */
[----:B------:R-:W-:Y:S01]  /*0d30*/  FFMA R45, R72, R33, R45 ;  /* 0x00000021482d7223 */ /* 0x000fe2000000002d */
[----:B------:R-:W-:Y:S01]  /*0d40*/  FFMA R36, R36, R55, R51 ;  /* 0x0000003724247223 */ /* 0x000fe20000000033 */
[----:B------:R-:W-:Y:S01]  /*0d50*/  FFMA R40, R70, R33, R40 ;  /* 0x0000002146287223 */ /* 0x000fe20000000028 */
[-C--:B------:R-:W-:Y:S01]  /*0d60*/  FFMA R72, R72, R37.reuse, R46 ;  /* 0x0000002548487223 */ /* 0x080fe2000000002e */
[----:B------:R-:W1:Y:S01]  /*0d70*/  LDS R50, [R7+-0x1c0] ;  /* 0xfffe400007327984 */ /* 0x000e620000000800 */
[----:B------:R-:W-:Y:S01]  /*0d80*/  FFMA R70, R70, R37, R53 ;  /* 0x0000002546467223 */ /* 0x000fe20000000035 */
[C---:B---3--:R-:W-:Y:S01]  /*0d90*/  FFMA R8, R28.reuse, R13, R8 ;  /* 0x0000000d1c087223 */ /* 0x048fe20000000008 */
[C---:B------:R-:W-:Y:S01]  /*0da0*/  FFMA R47, R28.reuse, R9, R47 ;  /* 0x000000091c2f7223 */ /* 0x040fe2000000002f */
[----:B------:R-:W2:Y:S01]  /*0db0*/  LDS R51, [R7+-0x188] ;  /* 0xfffe780007337984 */ /* 0x000ea20000000800 */
[C---:B------:R-:W-:Y:S01]  /*0dc0*/  FFMA R64, R28.reuse, R17, R64 ;  /* 0x000000111c407223 */ /* 0x040fe20000000040 */
[C---:B------:R-:W-:Y:S01]  /*0dd0*/  FFMA R16, R28.reuse, R21, R16 ;  /* 0x000000151c107223 */ /* 0x040fe20000000010 */
[C---:B------:R-:W-:Y:S01]  /*0de0*/  FFMA R71, R28.reuse, R25, R71 ;  /* 0x000000191c477223 */ /* 0x040fe20000000047 */
[----:B------:R-:W3:Y:S01]  /*0df0*/  LDS R46, [R7+-0x150] ;  /* 0xfffeb000072e7984 */ /* 0x000ee20000000800 */
[C---:B------:R-:W-:Y:S01]  /*0e00*/  FFMA R42, R28.reuse, R29, R42 ;  /* 0x0000001d1c2a7223 */ /* 0x040fe2000000002a */
[C---:B------:R-:W-:Y:S01]  /*0e10*/  FFMA R48, R28.reuse, R33, R48 ;  /* 0x000000211c307223 */ /* 0x040fe20000000030 */
[----:B------:R-:W-:Y:S01]  /*0e20*/  FFMA R41, R28, R37, R41 ;  /* 0x000000251c297223 */ /* 0x000fe20000000029 */
[----:B------:R-:W4:Y:S01]  /*0e30*/  LDS R53, [R7+-0x118] ;  /* 0xfffee80007357984 */ /* 0x000f220000000800 */
[C---:B0-----:R-:W-:Y:S01]  /*0e40*/  FFMA R12, R43.reuse, R13, R12 ;  /* 0x0000000d2b0c7223 */ /* 0x041fe2000000000c */
[----:B------:R-:W-:-:S02]  /*0e50*/  FFMA R60, R43, R9, R60 ;  /* 0x000000092b3c7223 */ /* 0x000fc4000000003c */
[----:B------:R-:W-:Y:S01]  /*0e60*/  LDS R13, [R7+-0xa8] ;  /* 0xffff5800070d7984 */ /* 0x000fe20000000800 */
[C---:B------:R-:W-:Y:S01]  /*0e70*/  FFMA R66, R43.reuse, R17, R66 ;  /* 0x000000112b427223 */ /* 0x040fe20000000042 */
[C---:B------:R-:W-:Y:S01]  /*0e80*/  FFMA R68, R43.reuse, R21, R68 ;  /* 0x000000152b447223 */ /* 0x040fe20000000044 */
[C---:B------:R-:W-:Y:S01]  /*0e90*/  FFMA R24, R43.reuse, R25, R24 ;  /* 0x000000192b187223 */ /* 0x040fe20000000018 */
[----:B------:R-:W0:Y:S01]  /*0ea0*/  LDS R9, [R7+-0xe0] ;  /* 0xffff200007097984 */ /* 0x000e220000000800 */
[C---:B------:R-:W-:Y:S01]  /*0eb0*/  FFMA R32, R43.reuse, R33, R32 ;  /* 0x000000212b207223 */ /* 0x040fe20000000020 */
[C---:B------:R-:W-:Y:S01]  /*0ec0*/  FFMA R73, R43.reuse, R29, R73 ;  /* 0x0000001d2b497223 */ /* 0x040fe20000000049 */
[----:B------:R-:W-:Y:S01]  /*0ed0*/  FFMA R36, R43, R37, R36 ;  /* 0x000000252b247223 */ /* 0x000fe20000000024 */
[----:B------:R-:W5:Y:S01]  /*0ee0*/  LDS R21, [R7+-0x70] ;  /* 0xffff900007157984 */ /* 0x000f620000000800 */
[C---:B-1----:R-:W-:Y:S01]  /*0ef0*/  FFMA R59, R50.reuse, R14, R59 ;  /* 0x0000000e323b7223 */ /* 0x042fe2000000003b */
[C---:B------:R-:W-:Y:S01]  /*0f00*/  FFMA R62, R50.reuse, R18, R62 ;  /* 0x00000012323e7223 */ /* 0x040fe2000000003e */
[C---:B------:R-:W-:Y:S01]  /*0f10*/  FFMA R67, R50.reuse, R22, R67 ;  /* 0x0000001632437223 */ /* 0x040fe20000000043 */
[----:B------:R-:W-:Y:S01]  /*0f20*/  FFMA R49, R50, R30, R49 ;  /* 0x0000001e32317223 */ /* 0x000fe20000000031 */
[C---:B--2---:R-:W-:Y:S01]  /*0f30*/  FFMA R61, R51.reuse, R14, R61 ;  /* 0x0000000e333d7223 */ /* 0x044fe2000000003d */
[C---:B------:R-:W-:Y:S01]  /*0f40*/  FFMA R63, R51.reuse, R18, R63 ;  /* 0x00000012333f7223 */ /* 0x040fe2000000003f */
[C---:B------:R-:W-:Y:S01]  /*0f50*/  FFMA R65, R51.reuse, R22, R65 ;  /* 0x0000001633417223 */ /* 0x040fe20000000041 */
[C---:B------:R-:W-:Y:S01]  /*0f60*/  FFMA R25, R51.reuse, R30, R44 ;  /* 0x0000001e33197223 */ /* 0x040fe2000000002c */
[C---:B---3--:R-:W-:Y:S01]  /*0f70*/  FFMA R8, R46.reuse, R14, R8 ;  /* 0x0000000e2e087223 */ /* 0x048fe20000000008 */
[C---:B------:R-:W-:Y:S01]  /*0f80*/  FFMA R64, R46.reuse, R18, R64 ;  /* 0x000000122e407223 */ /* 0x040fe20000000040 */
[C---:B------:R-:W-:Y:S01]  /*0f90*/  FFMA R16, R46.reuse, R22, R16 ;  /* 0x000000162e107223 */ /* 0x040fe20000000010 */
[----:B------:R-:W-:Y:S01]  /*0fa0*/  FFMA R29, R51, R34, R45 ;  /* 0x00000022331d7223 */ /* 0x000fe2000000002d */
[C---:B----4-:R-:W-:Y:S01]  /*0fb0*/  FFMA R14, R53.reuse, R14, R12 ;  /* 0x0000000e350e7223 */ /* 0x050fe2000000000c */
[C---:B------:R-:W-:Y:S01]  /*0fc0*/  FFMA R66, R53.reuse, R18, R66 ;  /* 0x0000001235427223 */ /* 0x040fe20000000042 */
[----:B------:R-:W1:Y:S01]  /*0fd0*/  LDS R12, [R7+-0x38] ;  /* 0xffffc800070c7984 */ /* 0x000e620000000800 */
[C---:B------:R-:W-:Y:S01]  /*0fe0*/  FFMA R68, R53.reuse, R22, R68 ;  /* 0x0000001635447223 */ /* 0x040fe20000000044 */
[C---:B------:R-:W-:Y:S01]  /*0ff0*/  FFMA R28, R46.reuse, R10, R47 ;  /* 0x0000000a2e1c7223 */ /* 0x040fe2000000002f */
[C---:B------:R-:W-:Y:S01]  /*1000*/  FFMA R71, R46.reuse, R26, R71 ;  /* 0x0000001a2e477223 */ /* 0x040fe20000000047 */
[C---:B------:R-:W-:Y:S01]  /*1010*/  FFMA R33, R46.reuse, R30, R42 ;  /* 0x0000001e2e217223 */ /* 0x040fe2000000002a */
[C---:B------:R-:W-:Y:S01]  /*1020*/  FFMA R37, R46.reuse, R34, R48 ;  /* 0x000000222e257223 */ /* 0x040fe20000000030 */
[----:B------:R-:W-:Y:S01]  /*1030*/  FFMA R57, R46, R38, R41 ;  /* 0x000000262e397223 */ /* 0x000fe20000000029 */
[C---:B------:R-:W-:Y:S01]  /*1040*/  FFMA R18, R53.reuse, R26, R24 ;  /* 0x0000001a35127223 */ /* 0x040fe20000000018 */
[C---:B------:R-:W-:Y:S01]  /*1050*/  FFMA R73, R53.reuse, R30, R73 ;  /* 0x0000001e35497223 */ /* 0x040fe20000000049 */
[----:B------:R-:W-:Y:S01]  /*1060*/  FFMA R22, R53, R34, R32 ;  /* 0x0000002235167223 */ /* 0x000fe20000000020 */
[C---:B------:R-:W-:Y:S01]  /*1070*/  FFMA R69, R50.reuse, R26, R69 ;  /* 0x0000001a32457223 */ /* 0x040fe20000000045 */
[C---:B------:R-:W-:Y:S01]  /*1080*/  FFMA R17, R50.reuse, R34, R40 ;  /* 0x0000002232117223 */ /* 0x040fe20000000028 */
[C---:B------:R-:W-:Y:S01]  /*1090*/  FFMA R20, R51.reuse, R26, R20 ;  /* 0x0000001a33147223 */ /* 0x040fe20000000014 */
[----:B------:R-:W-:Y:S01]  /*10a0*/  LDS R32, [R7] ;  /* 0x0000000007207984 */ /* 0x000fe20000000800 */
[CC--:B------:R-:W-:Y:S01]  /*10b0*/  FFMA R52, R50.reuse, R10.reuse, R52 ;  /* 0x0000000a32347223 */ /* 0x0c0fe20000000034 */
[----:B------:R-:W-:Y:S01]  /*10c0*/  FFMA R54, R51, R10, R54 ;  /* 0x0000000a33367223 */ /* 0x000fe20000000036 */
[-C--:B------:R-:W-:Y:S01]  /*10d0*/  FFMA R58, R53, R38.reuse, R36 ;  /* 0x00000026353a7223 */ /* 0x080fe20000000024 */
[----:B------:R-:W-:Y:S01]  /*10e0*/  LDS R30, [R7+0x38] ;  /* 0x00003800071e7984 */ /* 0x000fe20000000800 */
[-C--:B------:R-:W-:Y:S01]  /*10f0*/  FFMA R70, R50, R38.reuse, R70 ;  /* 0x0000002632467223 */ /* 0x080fe20000000046 */
[----:B------:R-:W-:Y:S01]  /*1100*/  FFMA R72, R51, R38, R72 ;  /* 0x0000002633487223 */ /* 0x000fe20000000048 */
[----:B0-----:R-:W-:Y:S01]  /*1110*/  FFMA R36, R9, R35, R17 ;  /* 0x0000002309247223 */ /* 0x001fe20000000011 */
[----:B------:R-:W-:Y:S01]  /*1120*/  LDS R24, [R7+0x70] ;  /* 0x0000700007187984 */ /* 0x000fe20000000800 */
[----:B------:R-:W-:Y:S01]  /*1130*/  FFMA R60, R53, R10, R60 ;  /* 0x0000000a353c7223 */ /* 0x000fe2000000003c */
[-C--:B------:R-:W-:Y:S01]  /*1140*/  FFMA R38, R9, R11.reuse, R52 ;  /* 0x0000000b09267223 */ /* 0x080fe20000000034 */
[C---:B------:R-:W-:Y:S01]  /*1150*/  FFMA R17, R13.reuse, R11, R54 ;  /* 0x0000000b0d117223 */ /* 0x040fe20000000036 */
[----:B------:R-:W0:Y:S01]  /*1160*/  LDS.128 R44, [R56+UR4+0x10] ;  /* 0x00001004382c7984 */ /* 0x000e220008000c00 */
[C---:B------:R-:W-:Y:S01]  /*1170*/  FFMA R74, R13.reuse, R15, R61 ;  /* 0x0000000f0d4a7223 */ /* 0x040fe2000000003d */
[----:B------:R-:W-:Y:S01]  /*1180*/  FFMA R61, R13, R27, R20 ;  /* 0x0000001b0d3d7223 */ /* 0x000fe20000000014 */
[----:B-----5:R-:W-:Y:S01]  /*1190*/  FFMA R20, R21, R23, R16 ;  /* 0x0000001715147223 */ /* 0x020fe20000000010 */
[----:B------:R-:W2:Y:S01]  /*11a0*/  LDS R26, [R7+0xa8] ;  /* 0x0000a800071a7984 */ /* 0x000ea20000000800 */
[C---:B------:R-:W-:Y:S01]  /*11b0*/  FFMA R59, R9.reuse, R15, R59 ;  /* 0x0000000f093b7223 */ /* 0x040fe2000000003b */
[----:B------:R-:W-:Y:S01]  /*11c0*/  FFMA R69, R9, R27, R69 ;  /* 0x0000001b09457223 */ /* 0x000fe20000000045 */
[----:B------:R-:W-:Y:S01]  /*11d0*/  FFMA R29, R13, R35, R29 ;  /* 0x000000230d1d7223 */ /* 0x000fe2000000001d */
[----:B------:R-:W3:Y:S01]  /*11e0*/  LDS.128 R40, [R56+UR4+-0x1ff0] ;  /* 0xffe0100438287984 */ /* 0x000ee20008000c00 */
[C---:B------:R-:W-:Y:S01]  /*11f0*/  FFMA R75, R21.reuse, R15, R8 ;  /* 0x0000000f154b7223 */ /* 0x040fe20000000008 */
[C---:B------:R-:W-:Y:S01]  /*1200*/  FFMA R71, R21.reuse, R27, R71 ;  /* 0x0000001b15477223 */ /* 0x040fe20000000047 */
[----:B------:R-:W-:Y:S01]  /*1210*/  FFMA R37, R21, R35, R37 ;  /* 0x0000002315257223 */ /* 0x000fe20000000025 */
[----:B------:R-:W4:Y:S01]  /*1220*/  LDS.128 R52, [R56+UR4+0x90] ;  /* 0x0000900438347984 */ /* 0x000f220008000c00 */
[C---:B------:R-:W-:Y:S01]  /*1230*/  FFMA R62, R9.reuse, R19, R62 ;  /* 0x00000013093e7223 */ /* 0x040fe2000000003e */
[C---:B------:R-:W-:Y:S01]  /*1240*/  FFMA R67, R9.reuse, R23, R67 ;  /* 0x0000001709437223 */ /* 0x040fe20000000043 */
[C---:B-1----:R-:W-:Y:S01]  /*1250*/  FFMA R16, R12.reuse, R15, R14 ;  /* 0x0000000f0c107223 */ /* 0x042fe2000000000e */
[C---:B------:R-:W-:Y:S01]  /*1260*/  FFMA R34, R9.reuse, R31, R49 ;  /* 0x0000001f09227223 */ /* 0x040fe20000000031 */
[----:B------:R-:W-:Y:S01]  /*1270*/  FFMA R70, R9, R39, R70 ;  /* 0x0000002709467223 */ /* 0x000fe20000000046 */
[C---:B------:R-:W-:Y:S01]  /*1280*/  FFMA R63, R13.reuse, R19, R63 ;  /* 0x000000130d3f7223 */ /* 0x040fe2000000003f */
[C---:B------:R-:W-:Y:S01]  /*1290*/  FFMA R65, R13.reuse, R23, R65 ;  /* 0x000000170d417223 */ /* 0x040fe20000000041 */
[C---:B------:R-:W-:Y:S01]  /*12a0*/  FFMA R25, R13.reuse, R31, R25 ;  /* 0x0000001f0d197223 */ /* 0x040fe20000000019 */
[----:B------:R-:W-:Y:S01]  /*12b0*/  FFMA R72, R13, R39, R72 ;  /* 0x000000270d487223 */ /* 0x000fe20000000048 */
[CC--:B------:R-:W-:Y:S01]  /*12c0*/  FFMA R28, R21.reuse, R11.reuse, R28 ;  /* 0x0000000b151c7223 */ /* 0x0c0fe2000000001c */
[C---:B------:R-:W-:Y:S01]  /*12d0*/  FFMA R60, R12.reuse, R11, R60 ;  /* 0x0000000b0c3c7223 */ /* 0x040fe2000000003c */
[C---:B------:R-:W-:Y:S01]  /*12e0*/  FFMA R66, R12.reuse, R19, R66 ;  /* 0x000000130c427223 */ /* 0x040fe20000000042 */
[C---:B------:R-:W-:Y:S01]  /*12f0*/  FFMA R68, R12.reuse, R23, R68 ;  /* 0x000000170c447223 */ /* 0x040fe20000000044 */
[C---:B------:R-:W-:Y:S01]  /*1300*/  FFMA R27, R12.reuse, R27, R18 ;  /* 0x0000001b0c1b7223 */ /* 0x040fe20000000012 */
[C---:B------:R-:W-:Y:S01]  /*1310*/  FFMA R73, R12.reuse, R31, R73 ;  /* 0x0000001f0c497223 */ /* 0x040fe20000000049 */
[C---:B------:R-:W-:Y:S01]  /*1320*/  FFMA R35, R12.reuse, R35, R22 ;  /* 0x000000230c237223 */ /* 0x040fe20000000016 */
[----:B------:R-:W-:Y:S01]  /*1330*/  FFMA R58, R12, R39, R58 ;  /* 0x000000270c3a7223 */ /* 0x000fe2000000003a */
[----:B------:R-:W1:Y:S01]  /*1340*/  LDS.128 R8, [R56+UR4+-0x1ef0] ;  /* 0xffe1100438087984 */ /* 0x000e620008000c00 */
[C---:B------:R-:W-:Y:S01]  /*1350*/  FFMA R33, R21.reuse, R31, R33 ;  /* 0x0000001f15217223 */ /* 0x040fe20000000021 */
[C---:B------:R-:W-:Y:S01]  /*1360*/  FFMA R64, R21.reuse, R19, R64 ;  /* 0x0000001315407223 */ /* 0x040fe20000000040 */
[----:B------:R-:W-:Y:S01]  /*1370*/  FFMA R57, R21, R39, R57 ;  /* 0x0000002715397223 */ /* 0x000fe20000000039 */
[----:B------:R-:W5:Y:S04]  /*1380*/  LDS.128 R12, [R56+UR4+0x110] ;  /* 0x00011004380c7984 */ /* 0x000f680008000c00 */
[----:B------:R-:W5:Y:S01]  /*1390*/  LDS.128 R48, [R56+UR4+-0x1f70] ;  /* 0xffe0900438307984 */ /* 0x000f620008000c00 */
[----:B0-----:R-:W-:Y:S01]  /*13a0*/  FFMA R59, R32, R44, R59 ;  /* 0x0000002c203b7223 */ /* 0x001fe2000000003b */
[C---:B------:R-:W-:Y:S01]  /*13b0*/  FFMA R74, R44.reuse, R30, R74 ;  /* 0x0000001e2c4a7223 */ /* 0x040fe2000000004a */
[C---:B------:R-:W-:Y:S01]  /*13c0*/  FFMA R75, R44.reuse, R24, R75 ;  /* 0x000000182c4b7223 */ /* 0x040fe2000000004b */
[----:B--2---:R-:W-:Y:S01]  /*13d0*/  FFMA R44, R44, R26, R16 ;  /* 0x0000001a2c2c7223 */ /* 0x004fe20000000010 */
[----:B---3--:R-:W-:Y:S01]  /*13e0*/  FFMA R31, R40, R30, R17 ;  /* 0x0000001e281f7223 */ /* 0x008fe20000000011 */
[----:B------:R-:W-:Y:S01]  /*13f0*/  FFMA R38, R32, R40, R38 ;  /* 0x0000002820267223 */ /* 0x000fe20000000026 */
[----:B------:R-:W0:Y:S01]  /*1400*/  LDS.128 R16, [R56+UR4+-0x1e70] ;  /* 0xffe1900438107984 */ /* 0x000e220008000c00 */
[-C--:B------:R-:W-:Y:S01]  /*1410*/  FFMA R28, R40, R24.reuse, R28 ;  /* 0x00000018281c7223 */ /* 0x080fe2000000001c */
[----:B----4-:R-:W-:Y:S01]  /*1420*/  FFMA R39, R52, R24, R20 ;  /* 0x0000001834277223 */ /* 0x010fe20000000014 */
[----:B------:R-:W-:Y:S01]  /*1430*/  FFMA R60, R40, R26, R60 ;  /* 0x0000001a283c7223 */ /* 0x000fe2000000003c */
[----:B------:R-:W2:Y:S01]  /*1440*/  LDS.128 R20, [R56+UR4+0x190] ;  /* 0x0001900438147984 */ /* 0x000ea20008000c00 */
[C---:B------:R-:W-:Y:S01]  /*1450*/  FFMA R65, R52.reuse, R30, R65 ;  /* 0x0000001e34417223 */ /* 0x040fe20000000041 */
[----:B------:R-:W-:Y:S01]  /*1460*/  FFMA R68, R52, R26, R68 ;  /* 0x0000001a34447223 */ /* 0x000fe20000000044 */
[----:B------:R-:W-:Y:S01]  /*1470*/  UIADD3 UR4, UPT, UPT, UR4, 0x20, URZ ;  /* 0x0000002004047890 */ /* 0x000fe2000fffe0ff */
[----:B------:R-:W3:Y:S01]  /*1480*/  LDS R40, [R7+0xe0] ;  /* 0x0000e00007287984 */ /* 0x000ee20000000800 */
[----:B------:R-:W-:-:S02]  /*1490*/  FFMA R67, R32, R52, R67 ;  /* 0x0000003420437223 */ /* 0x000fc40000000043 */
[----:B------:R-:W-:Y:S01]  /*14a0*/  UISETP.NE.AND UP0, UPT, UR4, 0x2080, UPT ;  /* 0x000020800400788c */ /* 0x000fe2000bf05270 */
[----:B-1----:R-:W-:Y:S01]  /*14b0*/  FFMA R69, R32, R8, R69 ;  /* 0x0000000820457223 */ /* 0x002fe20000000045 */
[C---:B------:R-:W-:Y:S01]  /*14c0*/  FFMA R61, R8.reuse, R30, R61 ;  /* 0x0000001e083d7223 */ /* 0x040fe2000000003d */
[C---:B------:R-:W-:Y:S01]  /*14d0*/  FFMA R71, R8.reuse, R24, R71 ;  /* 0x0000001808477223 */ /* 0x040fe20000000047 */
[----:B------:R-:W-:Y:S01]  /*14e0*/  FFMA R27, R8, R26, R27 ;  /* 0x0000001a081b7223 */ /* 0x000fe2000000001b */
[----:B-----5:R-:W-:Y:S01]  /*14f0*/  FFMA R34, R32, R12, R34 ;  /* 0x0000000c20227223 */ /* 0x020fe20000000022 */
[C---:B------:R-:W-:Y:S01]  /*1500*/  FFMA R25, R12.reuse, R30, R25 ;  /* 0x0000001e0c197223 */ /* 0x040fe20000000019 */
[C---:B------:R-:W-:Y:S01]  /*1510*/  FFMA R33, R12.reuse, R24, R33 ;  /* 0x000000180c217223 */ /* 0x040fe20000000021 */
[----:B------:R-:W-:Y:S01]  /*1520*/  FFMA R73, R12, R26, R73 ;  /* 0x0000001a0c497223 */ /* 0x000fe20000000049 */
[----:B------:R-:W1:Y:S01]  /*1530*/  LDS R8, [R7+0x118] ;  /* 0x0001180007087984 */ /* 0x000e620000000800 */
[C---:B------:R-:W-:Y:S01]  /*1540*/  FFMA R63, R48.reuse, R30, R63 ;  /* 0x0000001e303f7223 */ /* 0x040fe2000000003f */
[C---:B------:R-:W-:Y:S01]  /*1550*/  FFMA R64, R48.reuse, R24, R64 ;  /* 0x0000001830407223 */ /* 0x040fe20000000040 */
[----:B------:R-:W-:Y:S01]  /*1560*/  FFMA R66, R48, R26, R66 ;  /* 0x0000001a30427223 */ /* 0x000fe20000000042 */
[----:B------:R-:W4:Y:S01]  /*1570*/  LDS R12, [R7+0x150] ;  /* 0x00015000070c7984 */ /* 0x000f220000000800 */
[C---:B------:R-:W-:Y:S01]  /*1580*/  FFMA R62, R32.reuse, R48, R62 ;  /* 0x00000030203e7223 */ /* 0x040fe2000000003e */
[----:B0-----:R-:W-:Y:S01]  /*1590*/  FFMA R36, R32, R16, R36 ;  /* 0x0000001020247223 */ /* 0x001fe20000000024 */
[C---:B------:R-:W-:Y:S01]  /*15a0*/  FFMA R29, R16.reuse, R30, R29 ;  /* 0x0000001e101d7223 */ /* 0x040fe2000000001d */
[C---:B------:R-:W-:Y:S01]  /*15b0*/  FFMA R37, R16.reuse, R24, R37 ;  /* 0x0000001810257223 */ /* 0x040fe20000000025 */
[----:B------:R-:W-:Y:S01]  /*15c0*/  FFMA R35, R16, R26, R35 ;  /* 0x0000001a10237223 */ /* 0x000fe20000000023 */
[C---:B--2---:R-:W-:Y:S01]  /*15d0*/  FFMA R72, R20.reuse, R30, R72 ;  /* 0x0000001e14487223 */ /* 0x044fe20000000048 */
[----:B------:R-:W0:Y:S01]  /*15e0*/  LDS R16, [R7+0x188] ;  /* 0x0001880007107984 */ /* 0x000e220000000800 */
[----:B------:R-:W-:Y:S01]  /*15f0*/  FFMA R57, R20, R24, R57 ;  /* 0x0000001814397223 */ /* 0x000fe20000000039 */
[----:B------:R-:W-:Y:S01]  /*1600*/  FFMA R70, R32, R20, R70 ;  /* 0x0000001420467223 */ /* 0x000fe20000000046 */
[----:B------:R-:W-:Y:S01]  /*1610*/  FFMA R58, R20, R26, R58 ;  /* 0x0000001a143a7223 */ /* 0x000fe2000000003a */
[----:B------:R-:W-:Y:S01]  /*1620*/  LDS R24, [R7+0x1f8] ;  /* 0x0001f80007187984 */ /* 0x000fe20000000800 */
[C---:B---3--:R-:W-:Y:S01]  /*1630*/  FFMA R38, R40.reuse, R41, R38 ;  /* 0x0000002928267223 */ /* 0x048fe20000000026 */
[C---:B------:R-:W-:Y:S01]  /*1640*/  FFMA R69, R40.reuse, R9, R69 ;  /* 0x0000000928457223 */ /* 0x040fe20000000045 */
[C---:B------:R-:W-:Y:S01]  /*1650*/  FFMA R34, R40.reuse, R13, R34 ;  /* 0x0000000d28227223 */ /* 0x040fe20000000022 */
[----:B------:R-:W2:Y:S01]  /*1660*/  LDS R20, [R7+0x1c0] ;  /* 0x0001c00007147984 */ /* 0x000ea20000000800 */
[C---:B------:R-:W-:Y:S01]  /*1670*/  FFMA R36, R40.reuse, R17, R36 ;  /* 0x0000001128247223 */ /* 0x040fe20000000024 */
[C---:B------:R-:W-:Y:S01]  /*1680*/  FFMA R59, R40.reuse, R45, R59 ;  /* 0x0000002d283b7223 */ /* 0x040fe2000000003b */
[C---:B------:R-:W-:Y:S01]  /*1690*/  FFMA R62, R40.reuse, R49, R62 ;  /* 0x00000031283e7223 */ /* 0x040fe2000000003e */
[----:B------:R-:W3:Y:S01]  /*16a0*/  LDS R26, [R7+0x2a0] ;  /* 0x0002a000071a7984 */ /* 0x000ee20000000800 */
[C---:B------:R-:W-:Y:S01]  /*16b0*/  FFMA R67, R40.reuse, R53, R67 ;  /* 0x0000003528437223 */ /* 0x040fe20000000043 */
[----:B------:R-:W-:Y:S01]  /*16c0*/  FFMA R40, R40, R21, R70 ;  /* 0x0000001528287223 */ /* 0x000fe20000000046 */
[C---:B-1----:R-:W-:Y:S01]  /*16d0*/  FFMA R31, R8.reuse, R41, R31 ;  /* 0x00000029081f7223 */ /* 0x042fe2000000001f */
[C---:B------:R-:W-:Y:S01]  /*16e0*/  FFMA R74, R8.reuse, R45, R74 ;  /* 0x0000002d084a7223 */ /* 0x040fe2000000004a */
[C---:B------:R-:W-:Y:S01]  /*16f0*/  FFMA R63, R8.reuse, R49, R63 ;  /* 0x00000031083f7223 */ /* 0x040fe2000000003f */
[C---:B------:R-:W-:Y:S01]  /*1700*/  FFMA R65, R8.reuse, R53, R65 ;  /* 0x0000003508417223 */ /* 0x040fe20000000041 */
[C---:B------:R-:W-:Y:S01]  /*1710*/  FFMA R61, R8.reuse, R9, R61 ;  /* 0x00000009083d7223 */ /* 0x040fe2000000003d */
[C---:B------:R-:W-:Y:S01]  /*1720*/  FFMA R25, R8.reuse, R13, R25 ;  /* 0x0000000d08197223 */ /* 0x040fe20000000019 */
[C---:B------:R-:W-:Y:S01]  /*1730*/  FFMA R29, R8.reuse, R17, R29 ;  /* 0x00000011081d7223 */ /* 0x040fe2000000001d */
[----:B------:R-:W-:Y:S01]  /*1740*/  FFMA R72, R8, R21, R72 ;  /* 0x0000001508487223 */ /* 0x000fe20000000048 */
[C---:B----4-:R-:W-:Y:S01]  /*1750*/  FFMA R28, R12.reuse, R41, R28 ;  /* 0x000000290c1c7223 */ /* 0x050fe2000000001c */
[C---:B------:R-:W-:Y:S01]  /*1760*/  FFMA R75, R12.reuse, R45, R75 ;  /* 0x0000002d0c4b7223 */ /* 0x040fe2000000004b */
[C---:B------:R-:W-:Y:S01]  /*1770*/  FFMA R64, R12.reuse, R49, R64 ;  /* 0x000000310c407223 */ /* 0x040fe20000000040 */
[C---:B------:R-:W-:Y:S01]  /*1780*/  FFMA R39, R12.reuse, R53, R39 ;  /* 0x000000350c277223 */ /* 0x040fe20000000027 */
[C---:B------:R-:W-:Y:S01]  /*1790*/  FFMA R71, R12.reuse, R9, R71 ;  /* 0x000000090c477223 */ /* 0x040fe20000000047 */
[C---:B------:R-:W-:Y:S01]  /*17a0*/  FFMA R33, R12.reuse, R13, R33 ;  /* 0x0000000d0c217223 */ /* 0x040fe20000000021 */
[C---:B------:R-:W-:Y:S01]  /*17b0*/  FFMA R37, R12.reuse, R17, R37 ;  /* 0x000000110c257223 */ /* 0x040fe20000000025 */
[----:B------:R-:W-:Y:S01]  /*17c0*/  FFMA R57, R12, R21, R57 ;  /* 0x000000150c397223 */ /* 0x000fe20000000039 */
[----:B------:R-:W1:Y:S01]  /*17d0*/  LDS R8, [R7+0x230] ;  /* 0x0002300007087984 */ /* 0x000e620000000800 */
[C---:B0-----:R-:W-:Y:S01]  /*17e0*/  FFMA R60, R16.reuse, R41, R60 ;  /* 0x00000029103c7223 */ /* 0x041fe2000000003c */
[C---:B------:R-:W-:Y:S01]  /*17f0*/  FFMA R27, R16.reuse, R9, R27 ;  /* 0x00000009101b7223 */ /* 0x040fe2000000001b */
[C---:B------:R-:W-:Y:S01]  /*1800*/  FFMA R73, R16.reuse, R13, R73 ;  /* 0x0000000d10497223 */ /* 0x040fe20000000049 */
[----:B------:R-:W0:Y:S01]  /*1810*/  LDS R12, [R7+0x268] ;  /* 0x00026800070c7984 */ /* 0x000e220000000800 */
[C---:B------:R-:W-:Y:S01]  /*1820*/  FFMA R66, R16.reuse, R49, R66 ;  /* 0x0000003110427223 */ /* 0x040fe20000000042 */
[C---:B------:R-:W-:Y:S01]  /*1830*/  FFMA R44, R16.reuse, R45, R44 ;  /* 0x0000002d102c7223 */ /* 0x040fe2000000002c */
[C---:B------:R-:W-:Y:S01]  /*1840*/  FFMA R68, R16.reuse, R53, R68 ;  /* 0x0000003510447223 */ /* 0x040fe20000000044 */
[----:B------:R-:W4:Y:S01]  /*1850*/  LDS R9, [R7+0x2d8] ;  /* 0x0002d80007097984 */ /* 0x000f220000000800 */
[C---:B------:R-:W-:Y:S01]  /*1860*/  FFMA R35, R16.reuse, R17, R35 ;  /* 0x0000001110237223 */ /* 0x040fe20000000023 */
[----:B------:R-:W-:Y:S01]  /*1870*/  FFMA R58, R16, R21, R58 ;  /* 0x00000015103a7223 */ /* 0x000fe2000000003a */
[C---:B--2---:R-:W-:Y:S01]  /*1880*/  FFMA R34, R20.reuse, R14, R34 ;  /* 0x0000000e14227223 */ /* 0x044fe20000000022 */
[----:B------:R-:W2:Y:S01]  /*1890*/  LDS R41, [R7+0x310] ;  /* 0x0003100007297984 */ /* 0x000ea20000000800 */
[C---:B------:R-:W-:Y:S01]  /*18a0*/  FFMA R36, R20.reuse, R18, R36 ;  /* 0x0000001214247223 */ /* 0x040fe20000000024 */
[C---:B------:R-:W-:Y:S01]  /*18b0*/  FFMA R38, R20.reuse, R42, R38 ;  /* 0x0000002a14267223 */ /* 0x040fe20000000026 */
[C---:B------:R-:W-:Y:S01]  /*18c0*/  FFMA R59, R20.reuse, R46, R59 ;  /* 0x0000002e143b7223 */ /* 0x040fe2000000003b */
[----:B------:R5:W2:Y:S01]  /*18d0*/  LDS R13, [R7+0x348] ;  /* 0x00034800070d7984 */ /* 0x000aa20000000800 */
[C---:B------:R-:W-:Y:S01]  /*18e0*/  FFMA R62, R20.reuse, R50, R62 ;  /* 0x00000032143e7223 */ /* 0x040fe2000000003e */
[C---:B------:R-:W-:Y:S01]  /*18f0*/  FFMA R67, R20.reuse, R54, R67 ;  /* 0x0000003614437223 */ /* 0x040fe20000000043 */
[----:B------:R-:W-:Y:S01]  /*1900*/  FFMA R69, R20, R10, R69 ;  /* 0x0000000a14457223 */ /* 0x000fe20000000045 */
[C---:B------:R-:W-:Y:S01]  /*1910*/  FFMA R31, R24.reuse, R42, R31 ;  /* 0x0000002a181f7223 */ /* 0x040fe2000000001f */
[C---:B------:R-:W-:Y:S01]  /*1920*/  FFMA R74, R24.reuse, R46, R74 ;  /* 0x0000002e184a7223 */ /* 0x040fe2000000004a */
[C---:B------:R-:W-:Y:S01]  /*1930*/  FFMA R63, R24.reuse, R50, R63 ;  /* 0x00000032183f7223 */ /* 0x040fe2000000003f */
[C---:B------:R-:W-:Y:S01]  /*1940*/  FFMA R65, R24.reuse, R54, R65 ;  /* 0x0000003618417223 */ /* 0x040fe20000000041 */
[C---:B------:R-:W-:Y:S01]  /*1950*/  FFMA R16, R24.reuse, R10, R61 ;  /* 0x0000000a18107223 */ /* 0x040fe2000000003d */
[C---:B------:R-:W-:Y:S01]  /*1960*/  FFMA R25, R24.reuse, R14, R25 ;  /* 0x0000000e18197223 */ /* 0x040fe20000000019 */
[----:B------:R-:W-:Y:S01]  /*1970*/  FFMA R29, R24, R18, R29 ;  /* 0x00000012181d7223 */ /* 0x000fe2000000001d */
[-C--:B------:R-:W-:Y:S01]  /*1980*/  FFMA R20, R20, R22.reuse, R40 ;  /* 0x0000001614147223 */ /* 0x080fe20000000028 */
[----:B------:R-:W-:Y:S01]  /*1990*/  FFMA R24, R24, R22, R72 ;  /* 0x0000001618187223 */ /* 0x000fe20000000048 */
[C---:B---3--:R-:W-:Y:S01]  /*19a0*/  FFMA R49, R26.reuse, R15, R34 ;  /* 0x0000000f1a317223 */ /* 0x048fe20000000022 */
[C---:B------:R-:W-:Y:S01]  /*19b0*/  FFMA R40, R26.reuse, R19, R36 ;  /* 0x000000131a287223 */ /* 0x040fe20000000024 */
[C---:B------:R-:W-:Y:S01]  /*19c0*/  FFMA R52, R26.reuse, R43, R38 ;  /* 0x0000002b1a347223 */ /* 0x040fe20000000026 */
[C---:B------:R-:W-:Y:S01]  /*19d0*/  FFMA R62, R26.reuse, R51, R62 ;  /* 0x000000331a3e7223 */ /* 0x040fe2000000003e */
[C---:B------:R-:W-:Y:S01]  /*19e0*/  FFMA R59, R26.reuse, R47, R59 ;  /* 0x0000002f1a3b7223 */ /* 0x040fe2000000003b */
[C---:B------:R-:W-:Y:S01]  /*19f0*/  FFMA R67, R26.reuse, R55, R67 ;  /* 0x000000371a437223 */ /* 0x040fe20000000043 */
[----:B------:R-:W-:Y:S01]  /*1a00*/  FFMA R69, R26, R11, R69 ;  /* 0x0000000b1a457223 */ /* 0x000fe20000000045 */
[----:B-----5:R-:W-:Y:S01]  /*1a10*/  IADD3 R7, PT, PT, R7, 0x700, RZ ;  /* 0x0000070007077810 */ /* 0x020fe20007ffe0ff */
        /* <DEDUP_REMOVED lines=8> */
[C---:B0-----:R-:W-:Y:S01]  /*1aa0*/  FFMA R60, R12.reuse, R42, R60 ;  /* 0x0000002a0c3c7223 */ /* 0x041fe2000000003c */
        /* <DEDUP_REMOVED lines=17> */
[C---:B------:R-:W-:Y:S01]  /*1bc0*/  FFMA R60, R13.reuse, R43, R60 ;  /* 0x0000002b0d3c7223 */ /* 0x040fe2000000003c */
[----:B------:R-:W-:Y:S01]  /*1bd0*/  FFMA R66, R13, R51, R66 ;  /* 0x000000330d427223 */ /* 0x000fe20000000042 */
[----:B------:R-:W-:Y:S01]  /*1be0*/  FFMA R50, R26, R23, R20 ;  /* 0x000000171a327223 */ /* 0x000fe20000000014 */
[C---:B------:R-:W-:Y:S01]  /*1bf0*/  FFMA R65, R9.reuse, R55, R65 ;  /* 0x0000003709417223 */ /* 0x040fe20000000041 */
[C---:B------:R-:W-:Y:S01]  /*1c00*/  FFMA R72, R9.reuse, R11, R16 ;  /* 0x0000000b09487223 */ /* 0x040fe20000000010 */
[C---:B------:R-:W-:Y:S01]  /*1c10*/  FFMA R44, R9.reuse, R15, R25 ;  /* 0x0000000f092c7223 */ /* 0x040fe20000000019 */
[C---:B------:R-:W-:Y:S01]  /*1c20*/  FFMA R45, R9.reuse, R19, R29 ;  /* 0x00000013092d7223 */ /* 0x040fe2000000001d */
[-C--:B------:R-:W-:Y:S01]  /*1c30*/  FFMA R46, R9, R23.reuse, R24 ;  /* 0x00000017092e7223 */ /* 0x080fe20000000018 */
[----:B------:R-:W-:Y:S01]  /*1c40*/  FFMA R41, R41, R23, R57 ;  /* 0x0000001729297223 */ /* 0x000fe20000000039 */
[C---:B------:R-:W-:Y:S01]  /*1c50*/  FFMA R33, R13.reuse, R47, R8 ;  /* 0x0000002f0d217223 */ /* 0x040fe20000000008 */
[C---:B------:R-:W-:Y:S01]  /*1c60*/  FFMA R68, R13.reuse, R55, R68 ;  /* 0x000000370d447223 */ /* 0x040fe20000000044 */
[C---:B------:R-:W-:Y:S01]  /*1c70*/  FFMA R74, R13.reuse, R11, R27 ;  /* 0x0000000b0d4a7223 */ /* 0x040fe2000000001b */
[C---:B------:R-:W-:Y:S01]  /*1c80*/  FFMA R73, R13.reuse, R15, R73 ;  /* 0x0000000f0d497223 */ /* 0x040fe20000000049 */
[C---:B------:R-:W-:Y:S01]  /*1c90*/  FFMA R43, R13.reuse, R19, R35 ;  /* 0x000000130d2b7223 */ /* 0x040fe20000000023 */
[----:B------:R-:W-:Y:S01]  /*1ca0*/  FFMA R51, R13, R23, R58 ;  /* 0x000000170d337223 */ /* 0x000fe2000000003a */
[----:B------:R-:W-:Y:S06]  /*1cb0*/  BRA.U UP0, `(.L_x_0) ;  /* 0xffffffed00307547 */ /* 0x000fec000b83ffff */
[----:B------:R-:W-:Y:S05]  /*1cc0*/  @P0 BRA `(.L_x_1) ;  /* 0xffffffe400f00947 */ /* 0x000fea000383ffff */
[----:B------:R-:W0:Y:S01]  /*1cd0*/  LDC.64 R6, c[0x0][0x390] ;  /* 0x0000e400ff067b82 */ /* 0x000e220000000a00 */
[----:B------:R-:W-:Y:S01]  /*1ce0*/  IMAD R4, R4, 0x18800, R3 ;  /* 0x0001880004047824 */ /* 0x000fe200078e0203 */
[----:B------:R-:W-:Y:S02]  /*1cf0*/  FMNMX R3, RZ, R52, !PT ;  /* 0x00000034ff037209 */ /* 0x000fe40007800000 */
[----:B------:R-:W-:Y:S01]  /*1d00*/  FMNMX R9, RZ, R34, !PT ;  /* 0x00000022ff097209 */ /* 0x000fe20007800000 */
[----:B------:R-:W-:Y:S01]  /*1d10*/  IMAD R5, R5, 0xc40, R4 ;  /* 0x00000c4005057824 */ /* 0x000fe200078e0204 */
[----:B------:R-:W-:Y:S02]  /*1d20*/  FMNMX R11, RZ, R32, !PT ;  /* 0x00000020ff0b7209 */ /* 0x000fe40007800000 */
[----:B------:R-:W-:Y:S02]  /*1d30*/  FMNMX R13, RZ, R60, !PT ;  /* 0x0000003cff0d7209 */ /* 0x000fe40007800000 */
[----:B------:R-:W-:-:S02]  /*1d40*/  FMNMX R59, RZ, R59, !PT ;  /* 0x0000003bff3b7209 */ /* 0x000fc40007800000 */
[----:B------:R-:W-:Y:S02]  /*1d50*/  FMNMX R61, RZ, R61, !PT ;  /* 0x0000003dff3d7209 */ /* 0x000fe40007800000 */
[----:B------:R-:W-:Y:S02]  /*1d60*/  FMNMX R33, RZ, R33, !PT ;  /* 0x00000021ff217209 */ /* 0x000fe40007800000 */
[----:B------:R-:W-:Y:S02]  /*1d70*/  FMNMX R67, RZ, R67, !PT ;  /* 0x00000043ff437209 */ /* 0x000fe40007800000 */
[----:B------:R-:W-:Y:S02]  /*1d80*/  FMNMX R63, RZ, R63, !PT ;  /* 0x0000003fff3f7209 */ /* 0x000fe40007800000 */
[----:B------:R-:W-:Y:S02]  /*1d90*/  FMNMX R65, RZ, R65, !PT ;  /* 0x00000041ff417209 */ /* 0x000fe40007800000 */
[----:B------:R-:W-:Y:S01]  /*1da0*/  FMNMX R69, RZ, R69, !PT ;  /* 0x00000045ff457209 */ /* 0x000fe20007800000 */
[----:B0-----:R-:W-:Y:S01]  /*1db0*/  IMAD.WIDE.U32 R6, R5, 0x4, R6 ;  /* 0x0000000405067825 */ /* 0x001fe200078e0006 */
[----:B------:R-:W-:-:S02]  /*1dc0*/  FMNMX R5, RZ, R54, !PT ;  /* 0x00000036ff057209 */ /* 0x000fc40007800000 */
[----:B------:R-:W-:Y:S02]  /*1dd0*/  FMNMX R49, RZ, R49, !PT ;  /* 0x00000031ff317209 */ /* 0x000fe40007800000 */
[----:B------:R0:W-:Y:S01]  /*1de0*/  STG.E desc[UR6][R6.64], R3 ;  /* 0x0000000306007986 */ /* 0x0001e2000c101906 */
[----:B------:R-:W-:Y:S02]  /*1df0*/  FMNMX R15, RZ, R44, !PT ;  /* 0x0000002cff0f7209 */ /* 0x000fe40007800000 */
[----:B------:R-:W-:Y:S01]  /*1e00*/  FMNMX R71, RZ, R71, !PT ;  /* 0x00000047ff477209 */ /* 0x000fe20007800000 */
[----:B------:R1:W-:Y:S01]  /*1e10*/  STG.E desc[UR6][R6.64+0x70], R5 ;  /* 0x0000700506007986 */ /* 0x0003e2000c101906 */
[----:B------:R-:W-:Y:S02]  /*1e20*/  FMNMX R17, RZ, R42, !PT ;  /* 0x0000002aff117209 */ /* 0x000fe40007800000 */
[----:B------:R-:W-:Y:S01]  /*1e30*/  FMNMX R73, RZ, R73, !PT ;  /* 0x00000049ff497209 */ /* 0x000fe20007800000 */
[----:B------:R2:W-:Y:S01]  /*1e40*/  STG.E desc[UR6][R6.64+0xe0], R9 ;  /* 0x0000e00906007986 */ /* 0x0005e2000c101906 */
[----:B------:R-:W-:-:S02]  /*1e50*/  FMNMX R45, RZ, R45, !PT ;  /* 0x0000002dff2d7209 */ /* 0x000fc40007800000 */
[----:B------:R-:W-:Y:S01]  /*1e60*/  FMNMX R41, RZ, R41, !PT ;  /* 0x00000029ff297209 */ /* 0x000fe20007800000 */
[----:B------:R3:W-:Y:S01]  /*1e70*/  STG.E desc[UR6][R6.64+0x310e0], R11 ;  /* 0x0310e00b06007986 */ /* 0x0007e2000c101906 */
[----:B0-----:R-:W-:Y:S02]  /*1e80*/  FMNMX R3, RZ, R62, !PT ;  /* 0x0000003eff037209 */ /* 0x001fe40007800000 */
[----:B------:R-:W-:Y:S01]  /*1e90*/  FMNMX R43, RZ, R43, !PT ;  /* 0x0000002bff2b7209 */ /* 0x000fe20007800000 */
[----:B------:R0:W-:Y:S01]  /*1ea0*/  STG.E desc[UR6][R6.64+0x150], R13 ;  /* 0x0001500d06007986 */ /* 0x0001e2000c101906 */
[----:B-1----:R-:W-:Y:S02]  /*1eb0*/  FMNMX R5, RZ, R64, !PT ;  /* 0x00000040ff057209 */ /* 0x002fe40007800000 */
[----:B------:R-:W-:Y:S01]  /*1ec0*/  FMNMX R51, RZ, R51, !PT ;  /* 0x00000033ff337209 */ /* 0x000fe20007800000 */
[----:B------:R1:W-:Y:S01]  /*1ed0*/  STG.E desc[UR6][R6.64+0xc40], R3 ;  /* 0x000c400306007986 */ /* 0x0003e2000c101906 */
[----:B--2---:R-:W-:-:S02]  /*1ee0*/  FMNMX R9, RZ, R36, !PT ;  /* 0x00000024ff097209 */ /* 0x004fc40007800000 */
[----:B---3--:R-:W-:Y:S01]  /*1ef0*/  FMNMX R11, RZ, R66, !PT ;  /* 0x00000042ff0b7209 */ /* 0x008fe20007800000 */
[----:B------:R2:W-:Y:S01]  /*1f00*/  STG.E desc[UR6][R6.64+0xd20], R5 ;  /* 0x000d200506007986 */ /* 0x0005e2000c101906 */
[----:B0-----:R-:W-:-:S03]  /*1f10*/  FMNMX R13, RZ, R68, !PT ;  /* 0x00000044ff0d7209 */ /* 0x001fc60007800000 */
[----:B------:R0:W-:Y:S01]  /*1f20*/  STG.E desc[UR6][R6.64+0x31d20], R9 ;  /* 0x031d200906007986 */ /* 0x0001e2000c101906 */
[----:B-1----:R-:W-:-:S03]  /*1f30*/  FMNMX R3, RZ, R72, !PT ;  /* 0x00000048ff037209 */ /* 0x002fc60007800000 */
[----:B------:R1:W-:Y:S04]  /*1f40*/  STG.E desc[UR6][R6.64+0xd90], R11 ;  /* 0x000d900b06007986 */ /* 0x0003e8000c101906 */
[----:B------:R3:W-:Y:S01]  /*1f50*/  STG.E desc[UR6][R6.64+0x31d90], R13 ;  /* 0x031d900d06007986 */ /* 0x0007e2000c101906 */
[----:B--2---:R-:W-:-:S03]  /*1f60*/  FMNMX R5, RZ, R74, !PT ;  /* 0x0000004aff057209 */ /* 0x004fc60007800000 */
[----:B------:R2:W-:Y:S01]  /*1f70*/  STG.E desc[UR6][R6.64+0x18f0], R3 ;  /* 0x0018f00306007986 */ /* 0x0005e2000c101906 */
[----:B0-----:R-:W-:Y:S02]  /*1f80*/  FMNMX R9, RZ, R40, !PT ;  /* 0x00000028ff097209 */ /* 0x001fe40007800000 */
[----:B-1----:R-:W-:Y:S01]  /*1f90*/  FMNMX R11, RZ, R50, !PT ;  /* 0x00000032ff0b7209 */ /* 0x002fe20007800000 */
[----:B------:R-:W-:Y:S01]  /*1fa0*/  STG.E desc[UR6][R6.64+0x31000], R59 ;  /* 0x0310003b06007986 */ /* 0x000fe2000c101906 */
[----:B---3--:R-:W-:-:S03]  /*1fb0*/  FMNMX R13, RZ, R48, !PT ;  /* 0x00000030ff0d7209 */ /* 0x008fc60007800000 */
[----:B------:R-:W-:Y:S01]  /*1fc0*/  STG.E desc[UR6][R6.64+0x31070], R61 ;  /* 0x0310703d06007986 */ /* 0x000fe2000c101906 */
[----:B--2---:R-:W-:-:S03]  /*1fd0*/  FMNMX R3, RZ, R46, !PT ;  /* 0x0000002eff037209 */ /* 0x004fc60007800000 */
[----:B------:R-:W-:Y:S04]  /*1fe0*/  STG.E desc[UR6][R6.64+0x31150], R33 ;  /* 0x0311502106007986 */ /* 0x000fe8000c101906 */
        /* <DEDUP_REMOVED lines=17> */
[----:B------:R-:W-:Y:S01]  /*2100*/  STG.E desc[UR6][R6.64+0x33610], R51 ;  /* 0x0336103306007986 */ /* 0x000fe2000c101906 */
[----:B------:R-:W-:Y:S05]  /*2110*/  EXIT ;  /* 0x000000000000794d */ /* 0x000fea0003800000 */
.L_x_2:
[----:B------:R-:W-:-:S00]  /*2120*/  BRA `(.L_x_2) ;  /* 0xfffffffc00fc7947 */ /* 0x000fc0000383ffff */
[----:B------:R-:W-:-:S00]  /*2130*/  NOP ;  /* 0x0000000000007918 */ /* 0x000fc00000000000 */
        /* <DEDUP_REMOVED lines=12> */
.L_x_3:


//--------------------- .nv.shared.candidate2     --------------------------
	.section	.nv.shared.candidate2,"aw",@nobits
	.sectionflags	@""
	.align	4
.nv.shared.candidate2:
	.zero		24576


//--------------------- .nv.shared.reserved.0     --------------------------
	.section	.nv.shared.reserved.0,"aw",@nobits
	.weak		__nv_reservedSMEM_offset_0_alias
	.size		__nv_reservedSMEM_offset_0_alias, 0, 64
	.other		__nv_reservedSMEM_offset_0_alias,@"STO_CUDA_RESERVED_SHARED STV_DEFAULT"
__nv_reservedSMEM_offset_0_alias:
	.zero		0
	.zero		64


//--------------------- .nv.constant0.candidate2  --------------------------
	.section	.nv.constant0.candidate2,"a",@progbits
	.sectionflags	@""
	.align	4
.nv.constant0.candidate2:
	.zero		920


//--------------------- SYMBOLS --------------------------

	.type		.nv.reservedSmem.offset0,@object
	.size		.nv.reservedSmem.offset0,0x4
	.type		.nv.reservedSmem.cap,@object
	.size		.nv.reservedSmem.cap,0x4
